//
// Generated by NVIDIA NVVM Compiler
//
// Compiler Build ID: CL-36424714
// Cuda compilation tools, release 13.0, V13.0.88
// Based on NVVM 20.0.0
//

.version 9.0
.target sm_100
.address_size 64

	// .globl	_Z14MatrixMulNaivePfS_S_i
// _ZZ14MatrixMulTiledPfS_S_iE2As has been demoted
// _ZZ14MatrixMulTiledPfS_S_iE2Bs has been demoted

.visible .entry _Z14MatrixMulNaivePfS_S_i(
	.param .u64 .ptr .align 1 _Z14MatrixMulNaivePfS_S_i_param_0,
	.param .u64 .ptr .align 1 _Z14MatrixMulNaivePfS_S_i_param_1,
	.param .u64 .ptr .align 1 _Z14MatrixMulNaivePfS_S_i_param_2,
	.param .u32 _Z14MatrixMulNaivePfS_S_i_param_3
)
{
	.reg .pred 	%p<10>;
	.reg .b32 	%r<40>;
	.reg .b32 	%f<67>;
	.reg .b64 	%rd<67>;

	ld.param.u64 	%rd14, [_Z14MatrixMulNaivePfS_S_i_param_0];
	ld.param.u64 	%rd15, [_Z14MatrixMulNaivePfS_S_i_param_1];
	ld.param.u32 	%r18, [_Z14MatrixMulNaivePfS_S_i_param_3];
	cvta.to.global.u64 	%rd1, %rd15;
	cvta.to.global.u64 	%rd2, %rd14;
	mov.u32 	%r19, %ctaid.y;
	mov.u32 	%r20, %ntid.y;
	mov.u32 	%r21, %tid.y;
	mad.lo.s32 	%r1, %r19, %r20, %r21;
	mov.u32 	%r22, %ctaid.x;
	mov.u32 	%r23, %ntid.x;
	mov.u32 	%r24, %tid.x;
	mad.lo.s32 	%r2, %r22, %r23, %r24;
	max.s32 	%r25, %r1, %r2;
	setp.ge.s32 	%p1, %r25, %r18;
	@%p1 bra 	$L__BB0_13;
	mul.lo.s32 	%r3, %r18, %r1;
	and.b32  	%r4, %r18, 7;
	setp.lt.u32 	%p2, %r18, 8;
	mov.f32 	%f66, 0f00000000;
	mov.b32 	%r38, 0;
	@%p2 bra 	$L__BB0_4;
	and.b32  	%r38, %r18, 2147483640;
	neg.s32 	%r36, %r38;
	mul.wide.s32 	%rd16, %r18, 4;
	add.s64 	%rd3, %rd1, %rd16;
	shl.b32 	%r7, %r18, 3;
	mul.wide.s32 	%rd17, %r18, 8;
	add.s64 	%rd4, %rd1, %rd17;
	mul.wide.s32 	%rd18, %r18, 12;
	add.s64 	%rd5, %rd1, %rd18;
	mul.wide.s32 	%rd19, %r18, 16;
	add.s64 	%rd6, %rd1, %rd19;
	mul.wide.s32 	%rd20, %r18, 20;
	add.s64 	%rd7, %rd1, %rd20;
	mul.wide.s32 	%rd21, %r18, 24;
	add.s64 	%rd8, %rd1, %rd21;
	mul.wide.s32 	%rd22, %r18, 28;
	add.s64 	%rd9, %rd1, %rd22;
	mul.wide.u32 	%rd23, %r3, 4;
	add.s64 	%rd24, %rd23, %rd2;
	add.s64 	%rd66, %rd24, 16;
	mov.f32 	%f66, 0f00000000;
	mov.u32 	%r35, %r2;
$L__BB0_3:
	.pragma "nounroll";
	mul.wide.s32 	%rd25, %r35, 4;
	add.s64 	%rd26, %rd3, %rd25;
	add.s64 	%rd27, %rd4, %rd25;
	add.s64 	%rd28, %rd5, %rd25;
	add.s64 	%rd29, %rd6, %rd25;
	add.s64 	%rd30, %rd7, %rd25;
	add.s64 	%rd31, %rd8, %rd25;
	add.s64 	%rd32, %rd9, %rd25;
	add.s64 	%rd33, %rd1, %rd25;
	ld.global.f32 	%f16, [%rd66+-16];
	ld.global.f32 	%f17, [%rd33];
	fma.rn.f32 	%f18, %f16, %f17, %f66;
	ld.global.f32 	%f19, [%rd66+-12];
	ld.global.f32 	%f20, [%rd26];
	fma.rn.f32 	%f21, %f19, %f20, %f18;
	ld.global.f32 	%f22, [%rd66+-8];
	ld.global.f32 	%f23, [%rd27];
	fma.rn.f32 	%f24, %f22, %f23, %f21;
	ld.global.f32 	%f25, [%rd66+-4];
	ld.global.f32 	%f26, [%rd28];
	fma.rn.f32 	%f27, %f25, %f26, %f24;
	ld.global.f32 	%f28, [%rd66];
	ld.global.f32 	%f29, [%rd29];
	fma.rn.f32 	%f30, %f28, %f29, %f27;
	ld.global.f32 	%f31, [%rd66+4];
	ld.global.f32 	%f32, [%rd30];
	fma.rn.f32 	%f33, %f31, %f32, %f30;
	ld.global.f32 	%f34, [%rd66+8];
	ld.global.f32 	%f35, [%rd31];
	fma.rn.f32 	%f36, %f34, %f35, %f33;
	ld.global.f32 	%f37, [%rd66+12];
	ld.global.f32 	%f38, [%rd32];
	fma.rn.f32 	%f66, %f37, %f38, %f36;
	add.s32 	%r36, %r36, 8;
	add.s32 	%r35, %r35, %r7;
	add.s64 	%rd66, %rd66, 32;
	setp.ne.s32 	%p3, %r36, 0;
	@%p3 bra 	$L__BB0_3;
$L__BB0_4:
	setp.eq.s32 	%p4, %r4, 0;
	@%p4 bra 	$L__BB0_12;
	and.b32  	%r13, %r18, 3;
	setp.lt.u32 	%p5, %r4, 4;
	@%p5 bra 	$L__BB0_7;
	add.s32 	%r27, %r38, %r3;
	mul.wide.u32 	%rd34, %r27, 4;
	add.s64 	%rd35, %rd2, %rd34;
	ld.global.f32 	%f40, [%rd35];
	mad.lo.s32 	%r28, %r38, %r18, %r2;
	mul.wide.s32 	%rd36, %r28, 4;
	add.s64 	%rd37, %rd1, %rd36;
	ld.global.f32 	%f41, [%rd37];
	fma.rn.f32 	%f42, %f40, %f41, %f66;
	cvt.u64.u32 	%rd38, %r3;
	cvt.u64.u32 	%rd39, %r38;
	add.s64 	%rd40, %rd39, %rd38;
	shl.b64 	%rd41, %rd40, 2;
	add.s64 	%rd42, %rd2, %rd41;
	ld.global.f32 	%f43, [%rd42+4];
	mul.wide.s32 	%rd43, %r18, 4;
	add.s64 	%rd44, %rd37, %rd43;
	ld.global.f32 	%f44, [%rd44];
	fma.rn.f32 	%f45, %f43, %f44, %f42;
	ld.global.f32 	%f46, [%rd42+8];
	add.s64 	%rd45, %rd44, %rd43;
	ld.global.f32 	%f47, [%rd45];
	fma.rn.f32 	%f48, %f46, %f47, %f45;
	ld.global.f32 	%f49, [%rd42+12];
	add.s64 	%rd46, %rd45, %rd43;
	ld.global.f32 	%f50, [%rd46];
	fma.rn.f32 	%f66, %f49, %f50, %f48;
	add.s32 	%r38, %r38, 4;
$L__BB0_7:
	setp.eq.s32 	%p6, %r13, 0;
	@%p6 bra 	$L__BB0_12;
	setp.eq.s32 	%p7, %r13, 1;
	@%p7 bra 	$L__BB0_10;
	add.s32 	%r29, %r38, %r3;
	mul.wide.u32 	%rd47, %r29, 4;
	add.s64 	%rd48, %rd2, %rd47;
	ld.global.f32 	%f52, [%rd48];
	mad.lo.s32 	%r30, %r38, %r18, %r2;
	mul.wide.s32 	%rd49, %r30, 4;
	add.s64 	%rd50, %rd1, %rd49;
	ld.global.f32 	%f53, [%rd50];
	fma.rn.f32 	%f54, %f52, %f53, %f66;
	cvt.u64.u32 	%rd51, %r3;
	cvt.u64.u32 	%rd52, %r38;
	add.s64 	%rd53, %rd52, %rd51;
	shl.b64 	%rd54, %rd53, 2;
	add.s64 	%rd55, %rd2, %rd54;
	ld.global.f32 	%f55, [%rd55+4];
	mul.wide.s32 	%rd56, %r18, 4;
	add.s64 	%rd57, %rd50, %rd56;
	ld.global.f32 	%f56, [%rd57];
	fma.rn.f32 	%f66, %f55, %f56, %f54;
	add.s32 	%r38, %r38, 2;
$L__BB0_10:
	and.b32  	%r31, %r18, 1;
	setp.eq.b32 	%p8, %r31, 1;
	not.pred 	%p9, %p8;
	@%p9 bra 	$L__BB0_12;
	add.s32 	%r32, %r38, %r3;
	mul.wide.u32 	%rd58, %r32, 4;
	add.s64 	%rd59, %rd2, %rd58;
	ld.global.f32 	%f57, [%rd59];
	mad.lo.s32 	%r33, %r38, %r18, %r2;
	mul.wide.s32 	%rd60, %r33, 4;
	add.s64 	%rd61, %rd1, %rd60;
	ld.global.f32 	%f58, [%rd61];
	fma.rn.f32 	%f66, %f57, %f58, %f66;
$L__BB0_12:
	ld.param.u64 	%rd65, [_Z14MatrixMulNaivePfS_S_i_param_2];
	add.s32 	%r34, %r3, %r2;
	cvta.to.global.u64 	%rd62, %rd65;
	mul.wide.s32 	%rd63, %r34, 4;
	add.s64 	%rd64, %rd62, %rd63;
	st.global.f32 	[%rd64], %f66;
$L__BB0_13:
	ret;

}
	// .globl	_Z14MatrixMulTiledPfS_S_i
.visible .entry _Z14MatrixMulTiledPfS_S_i(
	.param .u64 .ptr .align 1 _Z14MatrixMulTiledPfS_S_i_param_0,
	.param .u64 .ptr .align 1 _Z14MatrixMulTiledPfS_S_i_param_1,
	.param .u64 .ptr .align 1 _Z14MatrixMulTiledPfS_S_i_param_2,
	.param .u32 _Z14MatrixMulTiledPfS_S_i_param_3
)
{
	.reg .pred 	%p<18>;
	.reg .b32 	%r<65>;
	.reg .b32 	%f<181>;
	.reg .b64 	%rd<19>;
	// demoted variable
	.shared .align 4 .b8 _ZZ14MatrixMulTiledPfS_S_iE2As[1024];
	// demoted variable
	.shared .align 4 .b8 _ZZ14MatrixMulTiledPfS_S_iE2Bs[1024];
	ld.param.u64 	%rd5, [_Z14MatrixMulTiledPfS_S_i_param_0];
	ld.param.u64 	%rd6, [_Z14MatrixMulTiledPfS_S_i_param_1];
	ld.param.u64 	%rd4, [_Z14MatrixMulTiledPfS_S_i_param_2];
	ld.param.u32 	%r33, [_Z14MatrixMulTiledPfS_S_i_param_3];
	cvta.to.global.u64 	%rd1, %rd6;
	cvta.to.global.u64 	%rd2, %rd5;
	mov.u32 	%r34, %ctaid.y;
	shl.b32 	%r35, %r34, 4;
	mov.u32 	%r1, %tid.y;
	add.s32 	%r2, %r35, %r1;
	mov.u32 	%r36, %ctaid.x;
	shl.b32 	%r3, %r36, 4;
	mov.u32 	%r4, %tid.x;
	add.s32 	%r5, %r3, %r4;
	setp.lt.s32 	%p1, %r33, 1;
	mov.f32 	%f180, 0f00000000;
	@%p1 bra 	$L__BB1_19;
	add.s32 	%r6, %r33, 15;
	mul.lo.s32 	%r7, %r33, %r2;
	shl.b32 	%r38, %r1, 6;
	mov.u32 	%r39, _ZZ14MatrixMulTiledPfS_S_iE2As;
	add.s32 	%r8, %r39, %r38;
	shl.b32 	%r40, %r4, 2;
	add.s32 	%r9, %r8, %r40;
	mov.u32 	%r41, _ZZ14MatrixMulTiledPfS_S_iE2Bs;
	add.s32 	%r11, %r41, %r40;
	add.s32 	%r10, %r11, %r38;
	setp.lt.u32 	%p2, %r33, 17;
	mov.f32 	%f180, 0f00000000;
	mov.b32 	%r64, 0;
	@%p2 bra 	$L__BB1_13;
	shr.u32 	%r42, %r6, 4;
	and.b32  	%r43, %r42, 134217726;
	neg.s32 	%r63, %r43;
	add.s32 	%r44, %r1, 16;
	mad.lo.s32 	%r45, %r33, %r44, %r4;
	add.s32 	%r61, %r45, %r3;
	shl.b32 	%r14, %r33, 5;
	mad.lo.s32 	%r46, %r1, %r33, %r4;
	add.s32 	%r60, %r46, %r3;
	add.s32 	%r58, %r4, %r7;
	mov.f32 	%f180, 0f00000000;
	mov.u32 	%r59, %r4;
	mov.u32 	%r62, %r1;
$L__BB1_3:
	setp.ge.u32 	%p3, %r2, %r33;
	setp.ge.s32 	%p4, %r59, %r33;
	mul.wide.s32 	%rd7, %r58, 4;
	add.s64 	%rd3, %rd2, %rd7;
	mov.f32 	%f172, 0f00000000;
	or.pred  	%p5, %p3, %p4;
	@%p5 bra 	$L__BB1_5;
	ld.global.f32 	%f172, [%rd3];
$L__BB1_5:
	st.shared.f32 	[%r9], %f172;
	max.s32 	%r47, %r5, %r62;
	setp.ge.s32 	%p6, %r47, %r33;
	mov.f32 	%f173, 0f00000000;
	@%p6 bra 	$L__BB1_7;
	mul.wide.s32 	%rd8, %r60, 4;
	add.s64 	%rd9, %rd1, %rd8;
	ld.global.f32 	%f173, [%rd9];
$L__BB1_7:
	st.shared.f32 	[%r10], %f173;
	bar.sync 	0;
	ld.shared.f32 	%f27, [%r8];
	ld.shared.f32 	%f28, [%r11];
	fma.rn.f32 	%f29, %f27, %f28, %f180;
	ld.shared.f32 	%f30, [%r8+4];
	ld.shared.f32 	%f31, [%r11+64];
	fma.rn.f32 	%f32, %f30, %f31, %f29;
	ld.shared.f32 	%f33, [%r8+8];
	ld.shared.f32 	%f34, [%r11+128];
	fma.rn.f32 	%f35, %f33, %f34, %f32;
	ld.shared.f32 	%f36, [%r8+12];
	ld.shared.f32 	%f37, [%r11+192];
	fma.rn.f32 	%f38, %f36, %f37, %f35;
	ld.shared.f32 	%f39, [%r8+16];
	ld.shared.f32 	%f40, [%r11+256];
	fma.rn.f32 	%f41, %f39, %f40, %f38;
	ld.shared.f32 	%f42, [%r8+20];
	ld.shared.f32 	%f43, [%r11+320];
	fma.rn.f32 	%f44, %f42, %f43, %f41;
	ld.shared.f32 	%f45, [%r8+24];
	ld.shared.f32 	%f46, [%r11+384];
	fma.rn.f32 	%f47, %f45, %f46, %f44;
	ld.shared.f32 	%f48, [%r8+28];
	ld.shared.f32 	%f49, [%r11+448];
	fma.rn.f32 	%f50, %f48, %f49, %f47;
	ld.shared.f32 	%f51, [%r8+32];
	ld.shared.f32 	%f52, [%r11+512];
	fma.rn.f32 	%f53, %f51, %f52, %f50;
	ld.shared.f32 	%f54, [%r8+36];
	ld.shared.f32 	%f55, [%r11+576];
	fma.rn.f32 	%f56, %f54, %f55, %f53;
	ld.shared.f32 	%f57, [%r8+40];
	ld.shared.f32 	%f58, [%r11+640];
	fma.rn.f32 	%f59, %f57, %f58, %f56;
	ld.shared.f32 	%f60, [%r8+44];
	ld.shared.f32 	%f61, [%r11+704];
	fma.rn.f32 	%f62, %f60, %f61, %f59;
	ld.shared.f32 	%f63, [%r8+48];
	ld.shared.f32 	%f64, [%r11+768];
	fma.rn.f32 	%f65, %f63, %f64, %f62;
	ld.shared.f32 	%f66, [%r8+52];
	ld.shared.f32 	%f67, [%r11+832];
	fma.rn.f32 	%f68, %f66, %f67, %f65;
	ld.shared.f32 	%f69, [%r8+56];
	ld.shared.f32 	%f70, [%r11+896];
	fma.rn.f32 	%f71, %f69, %f70, %f68;
	ld.shared.f32 	%f72, [%r8+60];
	ld.shared.f32 	%f73, [%r11+960];
	fma.rn.f32 	%f6, %f72, %f73, %f71;
	bar.sync 	0;
	add.s32 	%r48, %r59, 16;
	setp.ge.s32 	%p8, %r48, %r33;
	mov.f32 	%f174, 0f00000000;
	or.pred  	%p9, %p3, %p8;
	@%p9 bra 	$L__BB1_9;
	ld.global.f32 	%f174, [%rd3+64];
$L__BB1_9:
	st.shared.f32 	[%r9], %f174;
	add.s32 	%r49, %r62, 16;
	max.s32 	%r50, %r5, %r49;
	setp.ge.s32 	%p10, %r50, %r33;
	mov.f32 	%f175, 0f00000000;
	@%p10 bra 	$L__BB1_11;
	mul.wide.s32 	%rd10, %r61, 4;
	add.s64 	%rd11, %rd1, %rd10;
	ld.global.f32 	%f175, [%rd11];
$L__BB1_11:
	st.shared.f32 	[%r10], %f175;
	bar.sync 	0;
	ld.shared.f32 	%f75, [%r8];
	ld.shared.f32 	%f76, [%r11];
	fma.rn.f32 	%f77, %f75, %f76, %f6;
	ld.shared.f32 	%f78, [%r8+4];
	ld.shared.f32 	%f79, [%r11+64];
	fma.rn.f32 	%f80, %f78, %f79, %f77;
	ld.shared.f32 	%f81, [%r8+8];
	ld.shared.f32 	%f82, [%r11+128];
	fma.rn.f32 	%f83, %f81, %f82, %f80;
	ld.shared.f32 	%f84, [%r8+12];
	ld.shared.f32 	%f85, [%r11+192];
	fma.rn.f32 	%f86, %f84, %f85, %f83;
	ld.shared.f32 	%f87, [%r8+16];
	ld.shared.f32 	%f88, [%r11+256];
	fma.rn.f32 	%f89, %f87, %f88, %f86;
	ld.shared.f32 	%f90, [%r8+20];
	ld.shared.f32 	%f91, [%r11+320];
	fma.rn.f32 	%f92, %f90, %f91, %f89;
	ld.shared.f32 	%f93, [%r8+24];
	ld.shared.f32 	%f94, [%r11+384];
	fma.rn.f32 	%f95, %f93, %f94, %f92;
	ld.shared.f32 	%f96, [%r8+28];
	ld.shared.f32 	%f97, [%r11+448];
	fma.rn.f32 	%f98, %f96, %f97, %f95;
	ld.shared.f32 	%f99, [%r8+32];
	ld.shared.f32 	%f100, [%r11+512];
	fma.rn.f32 	%f101, %f99, %f100, %f98;
	ld.shared.f32 	%f102, [%r8+36];
	ld.shared.f32 	%f103, [%r11+576];
	fma.rn.f32 	%f104, %f102, %f103, %f101;
	ld.shared.f32 	%f105, [%r8+40];
	ld.shared.f32 	%f106, [%r11+640];
	fma.rn.f32 	%f107, %f105, %f106, %f104;
	ld.shared.f32 	%f108, [%r8+44];
	ld.shared.f32 	%f109, [%r11+704];
	fma.rn.f32 	%f110, %f108, %f109, %f107;
	ld.shared.f32 	%f111, [%r8+48];
	ld.shared.f32 	%f112, [%r11+768];
	fma.rn.f32 	%f113, %f111, %f112, %f110;
	ld.shared.f32 	%f114, [%r8+52];
	ld.shared.f32 	%f115, [%r11+832];
	fma.rn.f32 	%f116, %f114, %f115, %f113;
	ld.shared.f32 	%f117, [%r8+56];
	ld.shared.f32 	%f118, [%r11+896];
	fma.rn.f32 	%f119, %f117, %f118, %f116;
	ld.shared.f32 	%f120, [%r8+60];
	ld.shared.f32 	%f121, [%r11+960];
	fma.rn.f32 	%f180, %f120, %f121, %f119;
	bar.sync 	0;
	add.s32 	%r63, %r63, 2;
	add.s32 	%r62, %r62, 32;
	add.s32 	%r61, %r61, %r14;
	add.s32 	%r60, %r60, %r14;
	add.s32 	%r59, %r59, 32;
	add.s32 	%r58, %r58, 32;
	setp.ne.s32 	%p11, %r63, 0;
	@%p11 bra 	$L__BB1_3;
	and.b32  	%r64, %r6, 2147483616;
$L__BB1_13:
	and.b32  	%r51, %r6, 16;
	setp.eq.s32 	%p12, %r51, 0;
	@%p12 bra 	$L__BB1_19;
	setp.ge.u32 	%p13, %r2, %r33;
	add.s32 	%r52, %r64, %r4;
	add.s32 	%r32, %r64, %r1;
	setp.ge.s32 	%p14, %r52, %r33;
	mov.f32 	%f178, 0f00000000;
	or.pred  	%p15, %p13, %p14;
	@%p15 bra 	$L__BB1_16;
	add.s32 	%r53, %r52, %r7;
	mul.wide.s32 	%rd12, %r53, 4;
	add.s64 	%rd13, %rd2, %rd12;
	ld.global.f32 	%f178, [%rd13];
$L__BB1_16:
	st.shared.f32 	[%r9], %f178;
	max.s32 	%r54, %r5, %r32;
	setp.ge.s32 	%p16, %r54, %r33;
	mov.f32 	%f179, 0f00000000;
	@%p16 bra 	$L__BB1_18;
	mad.lo.s32 	%r55, %r32, %r33, %r5;
	mul.wide.s32 	%rd14, %r55, 4;
	add.s64 	%rd15, %rd1, %rd14;
	ld.global.f32 	%f179, [%rd15];
$L__BB1_18:
	st.shared.f32 	[%r10], %f179;
	bar.sync 	0;
	ld.shared.f32 	%f124, [%r8];
	ld.shared.f32 	%f125, [%r11];
	fma.rn.f32 	%f126, %f124, %f125, %f180;
	ld.shared.f32 	%f127, [%r8+4];
	ld.shared.f32 	%f128, [%r11+64];
	fma.rn.f32 	%f129, %f127, %f128, %f126;
	ld.shared.f32 	%f130, [%r8+8];
	ld.shared.f32 	%f131, [%r11+128];
	fma.rn.f32 	%f132, %f130, %f131, %f129;
	ld.shared.f32 	%f133, [%r8+12];
	ld.shared.f32 	%f134, [%r11+192];
	fma.rn.f32 	%f135, %f133, %f134, %f132;
	ld.shared.f32 	%f136, [%r8+16];
	ld.shared.f32 	%f137, [%r11+256];
	fma.rn.f32 	%f138, %f136, %f137, %f135;
	ld.shared.f32 	%f139, [%r8+20];
	ld.shared.f32 	%f140, [%r11+320];
	fma.rn.f32 	%f141, %f139, %f140, %f138;
	ld.shared.f32 	%f142, [%r8+24];
	ld.shared.f32 	%f143, [%r11+384];
	fma.rn.f32 	%f144, %f142, %f143, %f141;
	ld.shared.f32 	%f145, [%r8+28];
	ld.shared.f32 	%f146, [%r11+448];
	fma.rn.f32 	%f147, %f145, %f146, %f144;
	ld.shared.f32 	%f148, [%r8+32];
	ld.shared.f32 	%f149, [%r11+512];
	fma.rn.f32 	%f150, %f148, %f149, %f147;
	ld.shared.f32 	%f151, [%r8+36];
	ld.shared.f32 	%f152, [%r11+576];
	fma.rn.f32 	%f153, %f151, %f152, %f150;
	ld.shared.f32 	%f154, [%r8+40];
	ld.shared.f32 	%f155, [%r11+640];
	fma.rn.f32 	%f156, %f154, %f155, %f153;
	ld.shared.f32 	%f157, [%r8+44];
	ld.shared.f32 	%f158, [%r11+704];
	fma.rn.f32 	%f159, %f157, %f158, %f156;
	ld.shared.f32 	%f160, [%r8+48];
	ld.shared.f32 	%f161, [%r11+768];
	fma.rn.f32 	%f162, %f160, %f161, %f159;
	ld.shared.f32 	%f163, [%r8+52];
	ld.shared.f32 	%f164, [%r11+832];
	fma.rn.f32 	%f165, %f163, %f164, %f162;
	ld.shared.f32 	%f166, [%r8+56];
	ld.shared.f32 	%f167, [%r11+896];
	fma.rn.f32 	%f168, %f166, %f167, %f165;
	ld.shared.f32 	%f169, [%r8+60];
	ld.shared.f32 	%f170, [%r11+960];
	fma.rn.f32 	%f180, %f169, %f170, %f168;
	bar.sync 	0;
$L__BB1_19:
	max.s32 	%r56, %r2, %r5;
	setp.ge.s32 	%p17, %r56, %r33;
	@%p17 bra 	$L__BB1_21;
	mad.lo.s32 	%r57, %r33, %r2, %r5;
	cvta.to.global.u64 	%rd16, %rd4;
	mul.wide.s32 	%rd17, %r57, 4;
	add.s64 	%rd18, %rd16, %rd17;
	st.global.f32 	[%rd18], %f180;
$L__BB1_21:
	ret;

}


// ===== COMPILED SASS (sm_100) =====

	.target	sm_100

	.elftype	@"ET_EXEC"


//--------------------- .note.nv.tkinfo           --------------------------
	.section	.note.nv.tkinfo,"",@"SHT_NOTE"
	.sectionflags	@"SHF_NOTE_NV_TKINFO"
	.tkinfo
        /*0018*/ 	.word	0x00000002
        /*0030*/ 	.string	""
        /*0030*/ 	.string	"ptxas"
        /*0030*/ 	.string	"Cuda compilation tools, release 13.0, V13.0.88"
        /*0030*/ 	.string	"Build cuda_13.0.r13.0/compiler.36424714_0"
        /*0030*/ 	.string	"-arch sm_100 -m 64 "



//--------------------- .note.nv.cuinfo           --------------------------
	.section	.note.nv.cuinfo,"",@"SHT_NOTE"
	.sectionflags	@"SHF_NOTE_NV_CUINFO"
        /*0018*/ 	.short	0x0002
        /*001a*/ 	.short	0x0064
        /*001c*/ 	.short	0x0082
	.zero		2


//--------------------- .nv.info                  --------------------------
	.section	.nv.info,"",@"SHT_CUDA_INFO"
	.align	4


	//----- nvinfo : EIATTR_REGCOUNT
	.align		4
        /*0000*/ 	.byte	0x04, 0x2f
        /*0002*/ 	.short	(.L_1 - .L_0)
	.align		4
.L_0:
        /*0004*/ 	.word	index@(_Z14MatrixMulNaivePfS_S_i)
        /*0008*/ 	.word	0x0000001e


	//----- nvinfo : EIATTR_FRAME_SIZE
	.align		4
.L_1:
        /*000c*/ 	.byte	0x04, 0x11
        /*000e*/ 	.short	(.L_3 - .L_2)
	.align		4
.L_2:
        /*0010*/ 	.word	index@(_Z14MatrixMulNaivePfS_S_i)
        /*0014*/ 	.word	0x00000000


	//----- nvinfo : EIATTR_REGCOUNT
	.align		4
.L_3:
        /*0018*/ 	.byte	0x04, 0x2f
        /*001a*/ 	.short	(.L_5 - .L_4)
	.align		4
.L_4:
        /*001c*/ 	.word	index@(_Z14MatrixMulTiledPfS_S_i)
        /*0020*/ 	.word	0x00000020


	//----- nvinfo : EIATTR_FRAME_SIZE
	.align		4
.L_5:
        /*0024*/ 	.byte	0x04, 0x11
        /*0026*/ 	.short	(.L_7 - .L_6)
	.align		4
.L_6:
        /*0028*/ 	.word	index@(_Z14MatrixMulTiledPfS_S_i)
        /*002c*/ 	.word	0x00000000


	//----- nvinfo : EIATTR_MIN_STACK_SIZE
	.align		4
.L_7:
        /*0030*/ 	.byte	0x04, 0x12
        /*0032*/ 	.short	(.L_9 - .L_8)
	.align		4
.L_8:
        /*0034*/ 	.word	index@(_Z14MatrixMulTiledPfS_S_i)
        /*0038*/ 	.word	0x00000000


	//----- nvinfo : EIATTR_MIN_STACK_SIZE
	.align		4
.L_9:
        /*003c*/ 	.byte	0x04, 0x12
        /*003e*/ 	.short	(.L_11 - .L_10)
	.align		4
.L_10:
        /*0040*/ 	.word	index@(_Z14MatrixMulNaivePfS_S_i)
        /*0044*/ 	.word	0x00000000
.L_11:


//--------------------- .nv.compat                --------------------------
	.section	.nv.compat,"",@"SHT_CUDA_COMPAT_INFO"
	.align	4
        /*0000*/ 	.byte	0x02, 0x09, 0x00, 0x00, 0x02, 0x02, 0x01, 0x00, 0x02, 0x05, 0x05, 0x00, 0x03, 0x07, 0x01, 0x01
        /*0010*/ 	.byte	0x02, 0x03, 0x00, 0x00, 0x02, 0x06, 0x01, 0x00, 0x04, 0x0b, 0x08, 0x00, 0x09, 0x00, 0x00, 0x00
        /*0020*/ 	.byte	0x00, 0x00, 0x00, 0x00


//--------------------- .nv.info._Z14MatrixMulTiledPfS_S_i --------------------------
	.section	.nv.info._Z14MatrixMulTiledPfS_S_i,"",@"SHT_CUDA_INFO"
	.sectionflags	@""
	.align	4


	//----- nvinfo : EIATTR_CUDA_API_VERSION
	.align		4
        /*0000*/ 	.byte	0x04, 0x37
        /*0002*/ 	.short	(.L_13 - .L_12)
.L_12:
        /*0004*/ 	.word	0x00000082


	//----- nvinfo : EIATTR_KPARAM_INFO
	.align		4
.L_13:
        /*0008*/ 	.byte	0x04, 0x17
        /*000a*/ 	.short	(.L_15 - .L_14)
.L_14:
        /*000c*/ 	.word	0x00000000
        /*0010*/ 	.short	0x0003
        /*0012*/ 	.short	0x0018
        /*0014*/ 	.byte	0x00, 0xf0, 0x11, 0x00


	//----- nvinfo : EIATTR_KPARAM_INFO
	.align		4
.L_15:
        /*0018*/ 	.byte	0x04, 0x17
        /*001a*/ 	.short	(.L_17 - .L_16)
.L_16:
        /*001c*/ 	.word	0x00000000
        /*0020*/ 	.short	0x0002
        /*0022*/ 	.short	0x0010
        /*0024*/ 	.byte	0x00, 0xf5, 0x21, 0x00


	//----- nvinfo : EIATTR_KPARAM_INFO
	.align		4
.L_17:
        /*0028*/ 	.byte	0x04, 0x17
        /*002a*/ 	.short	(.L_19 - .L_18)
.L_18:
        /*002c*/ 	.word	0x00000000
        /*0030*/ 	.short	0x0001
        /*0032*/ 	.short	0x0008
        /*0034*/ 	.byte	0x00, 0xf5, 0x21, 0x00


	//----- nvinfo : EIATTR_KPARAM_INFO
	.align		4
.L_19:
        /*0038*/ 	.byte	0x04, 0x17
        /*003a*/ 	.short	(.L_21 - .L_20)
.L_20:
        /*003c*/ 	.word	0x00000000
        /*0040*/ 	.short	0x0000
        /*0042*/ 	.short	0x0000
        /*0044*/ 	.byte	0x00, 0xf5, 0x21, 0x00


	//----- nvinfo : EIATTR_SPARSE_MMA_MASK
	.align		4
.L_21:
        /*0048*/ 	.byte	0x03, 0x50
        /*004a*/ 	.short	0x0000


	//----- nvinfo : EIATTR_MAXREG_COUNT
	.align		4
        /*004c*/ 	.byte	0x03, 0x1b
        /*004e*/ 	.short	0x00ff


	//----- nvinfo : EIATTR_NUM_BARRIERS
	.align		4
        /*0050*/ 	.byte	0x02, 0x4c
        /*0052*/ 	.byte	0x01
	.zero		1


	//----- nvinfo : EIATTR_MERCURY_ISA_VERSION
	.align		4
        /*0054*/ 	.byte	0x03, 0x5f
        /*0056*/ 	.short	0x0101


	//----- nvinfo : EIATTR_VRC_CTA_INIT_COUNT
	.align		4
        /*0058*/ 	.byte	0x02, 0x4a
	.zero		1
	.zero		1


	//----- nvinfo : EIATTR_EXIT_INSTR_OFFSETS
	.align		4
        /*005c*/ 	.byte	0x04, 0x1c
        /*005e*/ 	.short	(.L_23 - .L_22)


	//   ....[0]....
.L_22:
        /*0060*/ 	.word	0x00000d30


	//   ....[1]....
        /*0064*/ 	.word	0x00000d80


	//----- nvinfo : EIATTR_CBANK_PARAM_SIZE
	.align		4
.L_23:
        /*0068*/ 	.byte	0x03, 0x19
        /*006a*/ 	.short	0x001c


	//----- nvinfo : EIATTR_PARAM_CBANK
	.align		4
        /*006c*/ 	.byte	0x04, 0x0a
        /*006e*/ 	.short	(.L_25 - .L_24)
	.align		4
.L_24:
        /*0070*/ 	.word	index@(.nv.constant0._Z14MatrixMulTiledPfS_S_i)
        /*0074*/ 	.short	0x0380
        /*0076*/ 	.short	0x001c


	//----- nvinfo : EIATTR_SW_WAR
	.align		4
.L_25:
        /*0078*/ 	.byte	0x04, 0x36
        /*007a*/ 	.short	(.L_27 - .L_26)
.L_26:
        /*007c*/ 	.word	0x00000008
.L_27:


//--------------------- .nv.info._Z14MatrixMulNaivePfS_S_i --------------------------
	.section	.nv.info._Z14MatrixMulNaivePfS_S_i,"",@"SHT_CUDA_INFO"
	.sectionflags	@""
	.align	4


	//----- nvinfo : EIATTR_CUDA_API_VERSION
	.align		4
        /*0000*/ 	.byte	0x04, 0x37
        /*0002*/ 	.short	(.L_29 - .L_28)
.L_28:
        /*0004*/ 	.word	0x00000082


	//----- nvinfo : EIATTR_KPARAM_INFO
	.align		4
.L_29:
        /*0008*/ 	.byte	0x04, 0x17
        /*000a*/ 	.short	(.L_31 - .L_30)
.L_30:
        /*000c*/ 	.word	0x00000000
        /*0010*/ 	.short	0x0003
        /*0012*/ 	.short	0x0018
        /*0014*/ 	.byte	0x00, 0xf0, 0x11, 0x00


	//----- nvinfo : EIATTR_KPARAM_INFO
	.align		4
.L_31:
        /*0018*/ 	.byte	0x04, 0x17
        /*001a*/ 	.short	(.L_33 - .L_32)
.L_32:
        /*001c*/ 	.word	0x00000000
        /*0020*/ 	.short	0x0002
        /*0022*/ 	.short	0x0010
        /*0024*/ 	.byte	0x00, 0xf5, 0x21, 0x00


	//----- nvinfo : EIATTR_KPARAM_INFO
	.align		4
.L_33:
        /*0028*/ 	.byte	0x04, 0x17
        /*002a*/ 	.short	(.L_35 - .L_34)
.L_34:
        /*002c*/ 	.word	0x00000000
        /*0030*/ 	.short	0x0001
        /*0032*/ 	.short	0x0008
        /*0034*/ 	.byte	0x00, 0xf5, 0x21, 0x00


	//----- nvinfo : EIATTR_KPARAM_INFO
	.align		4
.L_35:
        /*0038*/ 	.byte	0x04, 0x17
        /*003a*/ 	.short	(.L_37 - .L_36)
.L_36:
        /*003c*/ 	.word	0x00000000
        /*0040*/ 	.short	0x0000
        /*0042*/ 	.short	0x0000
        /*0044*/ 	.byte	0x00, 0xf5, 0x21, 0x00


	//----- nvinfo : EIATTR_SPARSE_MMA_MASK
	.align		4
.L_37:
        /*0048*/ 	.byte	0x03, 0x50
        /*004a*/ 	.short	0x0000


	//----- nvinfo : EIATTR_MAXREG_COUNT
	.align		4
        /*004c*/ 	.byte	0x03, 0x1b
        /*004e*/ 	.short	0x00ff


	//----- nvinfo : EIATTR_MERCURY_ISA_VERSION
	.align		4
        /*0050*/ 	.byte	0x03, 0x5f
        /*0052*/ 	.short	0x0101


	//----- nvinfo : EIATTR_VRC_CTA_INIT_COUNT
	.align		4
        /*0054*/ 	.byte	0x02, 0x4a
	.zero		1
	.zero		1


	//----- nvinfo : EIATTR_EXIT_INSTR_OFFSETS
	.align		4
        /*0058*/ 	.byte	0x04, 0x1c
        /*005a*/ 	.short	(.L_39 - .L_38)


	//   ....[0]....
.L_38:
        /*005c*/ 	.word	0x000000c0


	//   ....[1]....
        /*0060*/ 	.word	0x00000a90


	//----- nvinfo : EIATTR_CBANK_PARAM_SIZE
	.align		4
.L_39:
        /*0064*/ 	.byte	0x03, 0x19
        /*0066*/ 	.short	0x001c


	//----- nvinfo : EIATTR_PARAM_CBANK
	.align		4
        /*0068*/ 	.byte	0x04, 0x0a
        /*006a*/ 	.short	(.L_41 - .L_40)
	.align		4
.L_40:
        /*006c*/ 	.word	index@(.nv.constant0._Z14MatrixMulNaivePfS_S_i)
        /*0070*/ 	.short	0x0380
        /*0072*/ 	.short	0x001c


	//----- nvinfo : EIATTR_SW_WAR
	.align		4
.L_41:
        /*0074*/ 	.byte	0x04, 0x36
        /*0076*/ 	.short	(.L_43 - .L_42)
.L_42:
        /*0078*/ 	.word	0x00000008
.L_43:


//--------------------- .nv.callgraph             --------------------------
	.section	.nv.callgraph,"",@"SHT_CUDA_CALLGRAPH"
	.align	4
	.sectionentsize	8
	.align		4
        /*0000*/ 	.word	0x00000000
	.align		4
        /*0004*/ 	.word	0xffffffff
	.align		4
        /*0008*/ 	.word	0x00000000
	.align		4
        /*000c*/ 	.word	0xfffffffe
	.align		4
        /*0010*/ 	.word	0x00000000
	.align		4
        /*0014*/ 	.word	0xfffffffd
	.align		4
        /*0018*/ 	.word	0x00000000
	.align		4
        /*001c*/ 	.word	0xfffffffc


//--------------------- .text._Z14MatrixMulTiledPfS_S_i --------------------------
	.section	.text._Z14MatrixMulTiledPfS_S_i,"ax",@progbits
	.align	128
        .global         _Z14MatrixMulTiledPfS_S_i
        .type           _Z14MatrixMulTiledPfS_S_i,@function
        .size           _Z14MatrixMulTiledPfS_S_i,(.L_x_9 - _Z14MatrixMulTiledPfS_S_i)
        .other          _Z14MatrixMulTiledPfS_S_i,@"STO_CUDA_ENTRY STV_DEFAULT"
_Z14MatrixMulTiledPfS_S_i:
.text._Z14MatrixMulTiledPfS_S_i:
[----:B------:R-:W-:Y:S01]  /*0000*/  LDC R1, c[0x0][0x37c] ;  /* 0x0000df00ff017b82 */ /* 0x000fe20000000800 */
[----:B------:R-:W0:Y:S01]  /*0010*/  LDCU UR4, c[0x0][0x398] ;  /* 0x00007300ff0477ac */ /* 0x000e220008000800 */
[----:B------:R-:W1:Y:S01]  /*0020*/  S2R R2, SR_CTAID.Y ;  /* 0x0000000000027919 */ /* 0x000e620000002600 */
[----:B------:R-:W-:Y:S01]  /*0030*/  HFMA2 R7, -RZ, RZ, 0, 0 ;  /* 0x00000000ff077431 */ /* 0x000fe200000001ff */
[----:B------:R-:W2:Y:S01]  /*0040*/  LDCU.64 UR8, c[0x0][0x358] ;  /* 0x00006b00ff0877ac */ /* 0x000ea20008000a00 */
[----:B------:R-:W1:Y:S01]  /*0050*/  S2R R15, SR_TID.Y ;  /* 0x00000000000f7919 */ /* 0x000e620000002200 */
[----:B------:R-:W3:Y:S01]  /*0060*/  S2R R6, SR_CTAID.X ;  /* 0x0000000000067919 */ /* 0x000ee20000002500 */
[----:B------:R-:W3:Y:S01]  /*0070*/  S2R R13, SR_TID.X ;  /* 0x00000000000d7919 */ /* 0x000ee20000002100 */
[----:B0-----:R-:W-:-:S04]  /*0080*/  MOV R0, UR4 ;  /* 0x0000000400007c02 */ /* 0x001fc80008000f00 */
[----:B------:R-:W-:Y:S02]  /*0090*/  ISETP.GE.AND P0, PT, R0, 0x1, PT ;  /* 0x000000010000780c */ /* 0x000fe40003f06270 */
[----:B-1----:R-:W-:Y:S02]  /*00a0*/  LEA R3, R2, R15, 0x4 ;  /* 0x0000000f02037211 */ /* 0x002fe400078e20ff */
[----:B---3--:R-:W-:-:S09]  /*00b0*/  LEA R2, R6, R13, 0x4 ;  /* 0x0000000d06027211 */ /* 0x008fd200078e20ff */
[----:B--2---:R-:W-:Y:S05]  /*00c0*/  @!P0 BRA `(.L_x_0) ;  /* 0x0000000c00108947 */ /* 0x004fea0003800000 */
[----:B------:R-:W0:Y:S01]  /*00d0*/  S2UR UR6, SR_CgaCtaId ;  /* 0x00000000000679c3 */ /* 0x000e220000008800 */
[----:B------:R-:W-:Y:S01]  /*00e0*/  UMOV UR4, 0x400 ;  /* 0x0000040000047882 */ /* 0x000fe20000000000 */
[C---:B------:R-:W-:Y:S01]  /*00f0*/  ISETP.GE.U32.AND P0, PT, R0.reuse, 0x11, PT ;  /* 0x000000110000780c */ /* 0x040fe20003f06070 */
[----:B------:R-:W-:Y:S01]  /*0100*/  UIADD3 UR5, UPT, UPT, UR4, 0x400, URZ ;  /* 0x0000040004057890 */ /* 0x000fe2000fffe0ff */
[----:B------:R-:W-:Y:S02]  /*0110*/  IADD3 R22, PT, PT, R0, 0xf, RZ ;  /* 0x0000000f00167810 */ /* 0x000fe40007ffe0ff */
[----:B------:R-:W-:Y:S02]  /*0120*/  MOV R7, RZ ;  /* 0x000000ff00077202 */ /* 0x000fe40000000f00 */
[----:B------:R-:W-:Y:S01]  /*0130*/  MOV R4, RZ ;  /* 0x000000ff00047202 */ /* 0x000fe20000000f00 */
[----:B0-----:R-:W-:Y:S02]  /*0140*/  ULEA UR4, UR6, UR4, 0x18 ;  /* 0x0000000406047291 */ /* 0x001fe4000f8ec0ff */
[----:B------:R-:W-:-:S04]  /*0150*/  ULEA UR5, UR6, UR5, 0x18 ;  /* 0x0000000506057291 */ /* 0x000fc8000f8ec0ff */
[----:B------:R-:W-:Y:S02]  /*0160*/  LEA R17, R15, UR4, 0x6 ;  /* 0x000000040f117c11 */ /* 0x000fe4000f8e30ff */
[C---:B------:R-:W-:Y:S02]  /*0170*/  LEA R16, R13.reuse, UR5, 0x2 ;  /* 0x000000050d107c11 */ /* 0x040fe4000f8e10ff */
[----:B------:R-:W-:Y:S02]  /*0180*/  LEA R20, R13, R17, 0x2 ;  /* 0x000000110d147211 */ /* 0x000fe400078e10ff */
[----:B------:R-:W-:Y:S01]  /*0190*/  LEA R18, R15, R16, 0x6 ;  /* 0x000000100f127211 */ /* 0x000fe200078e30ff */
[----:B------:R-:W-:Y:S06]  /*01a0*/  @!P0 BRA `(.L_x_1) ;  /* 0x0000000400f08947 */ /* 0x000fec0003800000 */
[C---:B------:R-:W-:Y:S01]  /*01b0*/  IADD3 R4, PT, PT, R15.reuse, 0x10, RZ ;  /* 0x000000100f047810 */ /* 0x040fe20007ffe0ff */
[-CC-:B------:R-:W-:Y:S01]  /*01c0*/  IMAD R23, R15, R0.reuse, R13.reuse ;  /* 0x000000000f177224 */ /* 0x180fe200078e020d */
[CC--:B------:R-:W-:Y:S01]  /*01d0*/  ISETP.GE.U32.AND P0, PT, R3.reuse, R0.reuse, PT ;  /* 0x000000000300720c */ /* 0x0c0fe20003f06070 */
[-CC-:B------:R-:W-:Y:S01]  /*01e0*/  IMAD R12, R3, R0.reuse, R13.reuse ;  /* 0x00000000030c7224 */ /* 0x180fe200078e020d */
[----:B------:R-:W-:Y:S01]  /*01f0*/  MOV R7, RZ ;  /* 0x000000ff00077202 */ /* 0x000fe20000000f00 */
[----:B------:R-:W-:Y:S01]  /*0200*/  IMAD R25, R4, R0, R13 ;  /* 0x0000000004197224 */ /* 0x000fe200078e020d */
[----:B------:R-:W-:Y:S02]  /*0210*/  SHF.R.U32.HI R4, RZ, 0x4, R22 ;  /* 0x00000004ff047819 */ /* 0x000fe40000011616 */
[----:B------:R-:W-:Y:S02]  /*0220*/  LEA R23, R6, R23, 0x4 ;  /* 0x0000001706177211 */ /* 0x000fe400078e20ff */
[----:B------:R-:W-:-:S02]  /*0230*/  LOP3.LUT R4, R4, 0x7fffffe, RZ, 0xc0, !PT ;  /* 0x07fffffe04047812 */ /* 0x000fc400078ec0ff */
[----:B------:R-:W-:Y:S02]  /*0240*/  LEA R25, R6, R25, 0x4 ;  /* 0x0000001906197211 */ /* 0x000fe400078e20ff */
[----:B------:R-:W-:Y:S02]  /*0250*/  MOV R21, R13 ;  /* 0x0000000d00157202 */ /* 0x000fe40000000f00 */
[----:B------:R-:W-:Y:S02]  /*0260*/  MOV R19, R15 ;  /* 0x0000000f00137202 */ /* 0x000fe40000000f00 */
[----:B------:R-:W-:-:S07]  /*0270*/  IADD3 R14, PT, PT, -R4, RZ, RZ ;  /* 0x000000ff040e7210 */ /* 0x000fce0007ffe1ff */
.L_x_2:
[----:B------:R-:W0:Y:S01]  /*0280*/  LDC R0, c[0x0][0x398] ;  /* 0x0000e600ff007b82 */ /* 0x000e220000000800 */
[----:B------:R-:W-:Y:S01]  /*0290*/  VIMNMX R5, PT, PT, R2, R19, !PT ;  /* 0x0000001302057248 */ /* 0x000fe20007fe0100 */
[----:B------:R-:W-:Y:S01]  /*02a0*/  HFMA2 R24, -RZ, RZ, 0, 0 ;  /* 0x00000000ff187431 */ /* 0x000fe200000001ff */
[----:B------:R-:W-:-:S05]  /*02b0*/  MOV R6, RZ ;  /* 0x000000ff00067202 */ /* 0x000fca0000000f00 */
[----:B------:R-:W1:Y:S01]  /*02c0*/  LDC.64 R26, c[0x0][0x380] ;  /* 0x0000e000ff1a7b82 */ /* 0x000e620000000a00 */
[-C--:B0-----:R-:W-:Y:S02]  /*02d0*/  ISETP.GE.AND P2, PT, R5, R0.reuse, PT ;  /* 0x000000000500720c */ /* 0x081fe40003f46270 */
[----:B------:R-:W-:Y:S01]  /*02e0*/  ISETP.GE.OR P1, PT, R21, R0, P0 ;  /* 0x000000001500720c */ /* 0x000fe20000726670 */
[----:B-1----:R-:W-:-:S10]  /*02f0*/  IMAD.WIDE R26, R12, 0x4, R26 ;  /* 0x000000040c1a7825 */ /* 0x002fd400078e021a */
[----:B------:R-:W0:Y:S02]  /*0300*/  @!P2 LDC.64 R4, c[0x0][0x388] ;  /* 0x0000e200ff04ab82 */ /* 0x000e240000000a00 */
[----:B------:R-:W2:Y:S01]  /*0310*/  @!P1 LDG.E R6, desc[UR8][R26.64] ;  /* 0x000000081a069981 */ /* 0x000ea2000c1e1900 */
[----:B0-----:R-:W-:-:S05]  /*0320*/  @!P2 IMAD.WIDE R4, R23, 0x4, R4 ;  /* 0x000000041704a825 */ /* 0x001fca00078e0204 */
[----:B------:R-:W3:Y:S04]  /*0330*/  @!P2 LDG.E R24, desc[UR8][R4.64] ;  /* 0x000000080418a981 */ /* 0x000ee8000c1e1900 */
[----:B--2---:R-:W-:Y:S04]  /*0340*/  STS [R20], R6 ;  /* 0x0000000614007388 */ /* 0x004fe80000000800 */
[----:B---3--:R-:W-:Y:S01]  /*0350*/  STS [R18], R24 ;  /* 0x0000001812007388 */ /* 0x008fe20000000800 */
[----:B------:R-:W-:Y:S06]  /*0360*/  BAR.SYNC.DEFER_BLOCKING 0x0 ;  /* 0x0000000000007b1d */ /* 0x000fec0000010000 */
[----:B------:R-:W-:Y:S04]  /*0370*/  LDS R28, [R16] ;  /* 0x00000000101c7984 */ /* 0x000fe80000000800 */
[----:B------:R-:W0:Y:S04]  /*0380*/  LDS.128 R8, [R17] ;  /* 0x0000000011087984 */ /* 0x000e280000000c00 */
[----:B------:R-:W1:Y:S04]  /*0390*/  LDS R5, [R16+0x40] ;  /* 0x0000400010057984 */ /* 0x000e680000000800 */
[----:B------:R-:W2:Y:S04]  /*03a0*/  LDS R29, [R16+0x80] ;  /* 0x00008000101d7984 */ /* 0x000ea80000000800 */
[----:B------:R-:W-:Y:S01]  /*03b0*/  LDS R24, [R16+0x340] ;  /* 0x0003400010187984 */ /* 0x000fe20000000800 */
[----:B0-----:R-:W-:-:S03]  /*03c0*/  FFMA R28, R8, R28, R7 ;  /* 0x0000001c081c7223 */ /* 0x001fc60000000007 */
[----:B------:R-:W0:Y:S01]  /*03d0*/  LDS R8, [R16+0xc0] ;  /* 0x0000c00010087984 */ /* 0x000e220000000800 */
[----:B-1----:R-:W-:-:S03]  /*03e0*/  FFMA R28, R5, R9, R28 ;  /* 0x00000009051c7223 */ /* 0x002fc6000000001c */
[----:B------:R-:W-:Y:S04]  /*03f0*/  LDS R9, [R16+0x100] ;  /* 0x0001000010097984 */ /* 0x000fe80000000800 */
[----:B------:R-:W1:Y:S01]  /*0400*/  LDS.128 R4, [R17+0x10] ;  /* 0x0000100011047984 */ /* 0x000e620000000c00 */
[----:B--2---:R-:W-:-:S03]  /*0410*/  FFMA R29, R29, R10, R28 ;  /* 0x0000000a1d1d7223 */ /* 0x004fc6000000001c */
[----:B------:R-:W2:Y:S01]  /*0420*/  LDS R10, [R16+0x140] ;  /* 0x00014000100a7984 */ /* 0x000ea20000000800 */
[----:B0-----:R-:W-:-:S03]  /*0430*/  FFMA R29, R8, R11, R29 ;  /* 0x0000000b081d7223 */ /* 0x001fc6000000001d */
[----:B------:R-:W0:Y:S01]  /*0440*/  LDS R11, [R16+0x180] ;  /* 0x00018000100b7984 */ /* 0x000e220000000800 */
[----:B-1----:R-:W-:-:S03]  /*0450*/  FFMA R8, R4, R9, R29 ;  /* 0x0000000904087223 */ /* 0x002fc6000000001d */
[----:B------:R-:W1:Y:S01]  /*0460*/  LDS R4, [R16+0x1c0] ;  /* 0x0001c00010047984 */ /* 0x000e620000000800 */
[----:B--2---:R-:W-:-:S03]  /*0470*/  FFMA R8, R10, R5, R8 ;  /* 0x000000050a087223 */ /* 0x004fc60000000008 */
[----:B------:R-:W-:Y:S01]  /*0480*/  LDS R5, [R16+0x200] ;  /* 0x0002000010057984 */ /* 0x000fe20000000800 */
[----:B0-----:R-:W-:-:S03]  /*0490*/  FFMA R29, R11, R6, R8 ;  /* 0x000000060b1d7223 */ /* 0x001fc60000000008 */
[----:B------:R-:W0:Y:S04]  /*04a0*/  LDS.128 R8, [R17+0x20] ;  /* 0x0000200011087984 */ /* 0x000e280000000c00 */
[----:B------:R-:W2:Y:S01]  /*04b0*/  LDS R6, [R16+0x240] ;  /* 0x0002400010067984 */ /* 0x000ea20000000800 */
[----:B-1----:R-:W-:-:S03]  /*04c0*/  FFMA R29, R4, R7, R29 ;  /* 0x00000007041d7223 */ /* 0x002fc6000000001d */
[----:B------:R-:W1:Y:S01]  /*04d0*/  LDS R7, [R16+0x280] ;  /* 0x0002800010077984 */ /* 0x000e620000000800 */
[----:B0-----:R-:W-:-:S03]  /*04e0*/  FFMA R4, R8, R5, R29 ;  /* 0x0000000508047223 */ /* 0x001fc6000000001d */
[----:B------:R-:W0:Y:S01]  /*04f0*/  LDS R8, [R16+0x2c0] ;  /* 0x0002c00010087984 */ /* 0x000e220000000800 */
[----:B--2---:R-:W-:-:S03]  /*0500*/  FFMA R4, R6, R9, R4 ;  /* 0x0000000906047223 */ /* 0x004fc60000000004 */
[----:B------:R-:W-:Y:S01]  /*0510*/  LDS R9, [R16+0x300] ;  /* 0x0003000010097984 */ /* 0x000fe20000000800 */
[----:B-1----:R-:W-:-:S03]  /*0520*/  FFMA R29, R7, R10, R4 ;  /* 0x0000000a071d7223 */ /* 0x002fc60000000004 */
[----:B------:R-:W1:Y:S01]  /*0530*/  LDS.128 R4, [R17+0x30] ;  /* 0x0000300011047984 */ /* 0x000e620000000c00 */
[----:B0-----:R-:W-:-:S04]  /*0540*/  FFMA R11, R8, R11, R29 ;  /* 0x0000000b080b7223 */ /* 0x001fc8000000001d */
[----:B-1----:R-:W-:Y:S02]  /*0550*/  FFMA R10, R4, R9, R11 ;  /* 0x00000009040a7223 */ /* 0x002fe4000000000b */
[----:B------:R-:W0:Y:S04]  /*0560*/  LDS R11, [R16+0x380] ;  /* 0x00038000100b7984 */ /* 0x000e280000000800 */
[----:B------:R-:W1:Y:S01]  /*0570*/  LDS R4, [R16+0x3c0] ;  /* 0x0003c00010047984 */ /* 0x000e620000000800 */
[----:B------:R-:W-:Y:S01]  /*0580*/  IADD3 R29, PT, PT, R21, 0x10, RZ ;  /* 0x00000010151d7810 */ /* 0x000fe20007ffe0ff */
[----:B------:R-:W-:Y:S03]  /*0590*/  BAR.SYNC.DEFER_BLOCKING 0x0 ;  /* 0x0000000000007b1d */ /* 0x000fe60000010000 */
[----:B------:R-:W-:Y:S01]  /*05a0*/  ISETP.GE.OR P1, PT, R29, R0, P0 ;  /* 0x000000001d00720c */ /* 0x000fe20000726670 */
[----:B------:R-:W-:-:S12]  /*05b0*/  HFMA2 R29, -RZ, RZ, 0, 0 ;  /* 0x00000000ff1d7431 */ /* 0x000fd800000001ff */
[----:B------:R-:W2:Y:S01]  /*05c0*/  @!P1 LDG.E R29, desc[UR8][R26.64+0x40] ;  /* 0x000040081a1d9981 */ /* 0x000ea2000c1e1900 */
[----:B------:R-:W-:-:S04]  /*05d0*/  VIADDMNMX R9, R19, 0x10, R2, !PT ;  /* 0x0000001013097846 */ /* 0x000fc80007800102 */
[----:B------:R-:W-:-:S13]  /*05e0*/  ISETP.GE.AND P1, PT, R9, R0, PT ;  /* 0x000000000900720c */ /* 0x000fda0003f26270 */
[----:B------:R-:W3:Y:S01]  /*05f0*/  @!P1 LDC.64 R8, c[0x0][0x388] ;  /* 0x0000e200ff089b82 */ /* 0x000ee20000000a00 */
[----:B--2---:R3:W-:Y:S02]  /*0600*/  STS [R20], R29 ;  /* 0x0000001d14007388 */ /* 0x0047e40000000800 */
[----:B---3--:R-:W-:Y:S01]  /*0610*/  @!P1 IMAD.WIDE R28, R25, 0x4, R8 ;  /* 0x00000004191c9825 */ /* 0x008fe200078e0208 */
[----:B------:R-:W-:-:S06]  /*0620*/  MOV R9, RZ ;  /* 0x000000ff00097202 */ /* 0x000fcc0000000f00 */
[----:B------:R-:W2:Y:S01]  /*0630*/  @!P1 LDG.E R9, desc[UR8][R28.64] ;  /* 0x000000081c099981 */ /* 0x000ea2000c1e1900 */
[----:B------:R-:W-:-:S04]  /*0640*/  FFMA R10, R24, R5, R10 ;  /* 0x00000005180a7223 */ /* 0x000fc8000000000a */
[----:B0-----:R-:W-:-:S04]  /*0650*/  FFMA R6, R11, R6, R10 ;  /* 0x000000060b067223 */ /* 0x001fc8000000000a */
[----:B-1----:R-:W-:Y:S01]  /*0660*/  FFMA R7, R4, R7, R6 ;  /* 0x0000000704077223 */ /* 0x002fe20000000006 */
[----:B------:R-:W-:-:S04]  /*0670*/  IADD3 R14, PT, PT, R14, 0x2, RZ ;  /* 0x000000020e0e7810 */ /* 0x000fc80007ffe0ff */
[----:B------:R-:W-:Y:S02]  /*0680*/  ISETP.NE.AND P1, PT, R14, RZ, PT ;  /* 0x000000ff0e00720c */ /* 0x000fe40003f25270 */
[----:B------:R-:W-:Y:S02]  /*0690*/  IADD3 R19, PT, PT, R19, 0x20, RZ ;  /* 0x0000002013137810 */ /* 0x000fe40007ffe0ff */
[----:B------:R-:W-:Y:S02]  /*06a0*/  IADD3 R21, PT, PT, R21, 0x20, RZ ;  /* 0x0000002015157810 */ /* 0x000fe40007ffe0ff */
[----:B------:R-:W-:Y:S02]  /*06b0*/  IADD3 R12, PT, PT, R12, 0x20, RZ ;  /* 0x000000200c0c7810 */ /* 0x000fe40007ffe0ff */
[C---:B------:R-:W-:Y:S02]  /*06c0*/  LEA R23, R0.reuse, R23, 0x5 ;  /* 0x0000001700177211 */ /* 0x040fe400078e28ff */
[----:B------:R-:W-:Y:S01]  /*06d0*/  LEA R25, R0, R25, 0x5 ;  /* 0x0000001900197211 */ /* 0x000fe200078e28ff */
[----:B--2---:R-:W-:Y:S01]  /*06e0*/  STS [R18], R9 ;  /* 0x0000000912007388 */ /* 0x004fe20000000800 */
[----:B------:R-:W-:Y:S06]  /*06f0*/  BAR.SYNC.DEFER_BLOCKING 0x0 ;  /* 0x0000000000007b1d */ /* 0x000fec0000010000 */
[----:B------:R-:W-:Y:S04]  /*0700*/  LDS R5, [R16] ;  /* 0x0000000010057984 */ /* 0x000fe80000000800 */
[----:B------:R-:W0:Y:S04]  /*0710*/  LDS.128 R8, [R17] ;  /* 0x0000000011087984 */ /* 0x000e280000000c00 */
[----:B------:R-:W1:Y:S04]  /*0720*/  LDS R26, [R16+0x40] ;  /* 0x00004000101a7984 */ /* 0x000e680000000800 */
[----:B------:R-:W2:Y:S04]  /*0730*/  LDS R27, [R16+0x80] ;  /* 0x00008000101b7984 */ /* 0x000ea80000000800 */
[----:B------:R-:W3:Y:S01]  /*0740*/  LDS R24, [R16+0xc0] ;  /* 0x0000c00010187984 */ /* 0x000ee20000000800 */
[----:B0-----:R-:W-:-:S03]  /*0750*/  FFMA R8, R8, R5, R7 ;  /* 0x0000000508087223 */ /* 0x001fc60000000007 */
[----:B------:R-:W-:Y:S01]  /*0760*/  LDS.128 R4, [R17+0x10] ;  /* 0x0000100011047984 */ /* 0x000fe20000000c00 */
[----:B-1----:R-:W-:-:S03]  /*0770*/  FFMA R8, R26, R9, R8 ;  /* 0x000000091a087223 */ /* 0x002fc60000000008 */
[----:B------:R-:W0:Y:S01]  /*0780*/  LDS R9, [R16+0x100] ;  /* 0x0001000010097984 */ /* 0x000e220000000800 */
[----:B--2---:R-:W-:-:S03]  /*0790*/  FFMA R29, R27, R10, R8 ;  /* 0x0000000a1b1d7223 */ /* 0x004fc60000000008 */
[----:B------:R-:W1:Y:S04]  /*07a0*/  LDS R8, [R16+0x140] ;  /* 0x0001400010087984 */ /* 0x000e680000000800 */
[----:B------:R-:W2:Y:S01]  /*07b0*/  LDS R27, [R16+0x180] ;  /* 0x00018000101b7984 */ /* 0x000ea20000000800 */
[----:B---3--:R-:W-:-:S03]  /*07c0*/  FFMA R11, R24, R11, R29 ;  /* 0x0000000b180b7223 */ /* 0x008fc6000000001d */
[----:B------:R-:W3:Y:S04]  /*07d0*/  LDS R24, [R16+0x1c0] ;  /* 0x0001c00010187984 */ /* 0x000ee80000000800 */
[----:B------:R-:W-:Y:S01]  /*07e0*/  LDS R29, [R16+0x240] ;  /* 0x00024000101d7984 */ /* 0x000fe20000000800 */
[----:B0-----:R-:W-:-:S04]  /*07f0*/  FFMA R4, R4, R9, R11 ;  /* 0x0000000904047223 */ /* 0x001fc8000000000b */
[----:B-1----:R-:W-:Y:S02]  /*0800*/  FFMA R4, R8, R5, R4 ;  /* 0x0000000508047223 */ /* 0x002fe40000000004 */
[----:B------:R-:W-:Y:S04]  /*0810*/  LDS R5, [R16+0x200] ;  /* 0x0002000010057984 */ /* 0x000fe80000000800 */
[----:B------:R-:W0:Y:S01]  /*0820*/  LDS.128 R8, [R17+0x20] ;  /* 0x0000200011087984 */ /* 0x000e220000000c00 */
[----:B--2---:R-:W-:-:S04]  /*0830*/  FFMA R27, R27, R6, R4 ;  /* 0x000000061b1b7223 */ /* 0x004fc80000000004 */
[----:B---3--:R-:W-:Y:S02]  /*0840*/  FFMA R7, R24, R7, R27 ;  /* 0x0000000718077223 */ /* 0x008fe4000000001b */
[----:B------:R-:W1:Y:S04]  /*0850*/  LDS R27, [R16+0x280] ;  /* 0x00028000101b7984 */ /* 0x000e680000000800 */
[----:B------:R-:W2:Y:S01]  /*0860*/  LDS R24, [R16+0x2c0] ;  /* 0x0002c00010187984 */ /* 0x000ea20000000800 */
[----:B0-----:R-:W-:-:S03]  /*0870*/  FFMA R8, R8, R5, R7 ;  /* 0x0000000508087223 */ /* 0x001fc60000000007 */
[----:B------:R-:W-:Y:S01]  /*0880*/  LDS.128 R4, [R17+0x30] ;  /* 0x0000300011047984 */ /* 0x000fe20000000c00 */
[----:B------:R-:W-:-:S03]  /*0890*/  FFMA R8, R29, R9, R8 ;  /* 0x000000091d087223 */ /* 0x000fc60000000008 */
[----:B------:R-:W0:Y:S01]  /*08a0*/  LDS R9, [R16+0x300] ;  /* 0x0003000010097984 */ /* 0x000e220000000800 */
[----:B-1----:R-:W-:-:S03]  /*08b0*/  FFMA R27, R27, R10, R8 ;  /* 0x0000000a1b1b7223 */ /* 0x002fc60000000008 */
[----:B------:R-:W1:Y:S04]  /*08c0*/  LDS R29, [R16+0x340] ;  /* 0x00034000101d7984 */ /* 0x000e680000000800 */
[----:B------:R-:W3:Y:S01]  /*08d0*/  LDS R8, [R16+0x380] ;  /* 0x0003800010087984 */ /* 0x000ee20000000800 */
[----:B--2---:R-:W-:-:S03]  /*08e0*/  FFMA R11, R24, R11, R27 ;  /* 0x0000000b180b7223 */ /* 0x004fc6000000001b */
[----:B------:R-:W2:Y:S01]  /*08f0*/  LDS R27, [R16+0x3c0] ;  /* 0x0003c000101b7984 */ /* 0x000ea20000000800 */
[----:B0-----:R-:W-:-:S04]  /*0900*/  FFMA R4, R4, R9, R11 ;  /* 0x0000000904047223 */ /* 0x001fc8000000000b */
[----:B-1----:R-:W-:-:S04]  /*0910*/  FFMA R5, R29, R5, R4 ;  /* 0x000000051d057223 */ /* 0x002fc80000000004 */
[----:B---3--:R-:W-:-:S04]  /*0920*/  FFMA R6, R8, R6, R5 ;  /* 0x0000000608067223 */ /* 0x008fc80000000005 */
[----:B--2---:R-:W-:Y:S01]  /*0930*/  FFMA R7, R27, R7, R6 ;  /* 0x000000071b077223 */ /* 0x004fe20000000006 */
[----:B------:R-:W-:Y:S06]  /*0940*/  BAR.SYNC.DEFER_BLOCKING 0x0 ;  /* 0x0000000000007b1d */ /* 0x000fec0000010000 */
[----:B------:R-:W-:Y:S05]  /*0950*/  @P1 BRA `(.L_x_2) ;  /* 0xfffffff800481947 */ /* 0x000fea000383ffff */
[----:B------:R-:W-:-:S07]  /*0960*/  LOP3.LUT R4, R22, 0x7fffffe0, RZ, 0xc0, !PT ;  /* 0x7fffffe016047812 */ /* 0x000fce00078ec0ff */
.L_x_1:
[----:B------:R-:W-:-:S13]  /*0970*/  LOP3.LUT P0, RZ, R22, 0x10, RZ, 0xc0, !PT ;  /* 0x0000001016ff7812 */ /* 0x000fda000780c0ff */
[----:B------:R-:W-:Y:S05]  /*0980*/  @!P0 BRA `(.L_x_0) ;  /* 0x0000000000e08947 */ /* 0x000fea0003800000 */
[-C--:B------:R-:W-:Y:S01]  /*0990*/  IADD3 R11, PT, PT, R13, R4.reuse, RZ ;  /* 0x000000040d0b7210 */ /* 0x080fe20007ffe0ff */
[----:B------:R-:W-:Y:S01]  /*09a0*/  HFMA2 R21, -RZ, RZ, 0, 0 ;  /* 0x00000000ff157431 */ /* 0x000fe200000001ff */
[----:B------:R-:W-:Y:S02]  /*09b0*/  IADD3 R13, PT, PT, R15, R4, RZ ;  /* 0x000000040f0d7210 */ /* 0x000fe40007ffe0ff */
[-C--:B------:R-:W-:Y:S02]  /*09c0*/  ISETP.GE.AND P0, PT, R11, R0.reuse, PT ;  /* 0x000000000b00720c */ /* 0x080fe40003f06270 */
[----:B------:R-:W-:Y:S02]  /*09d0*/  VIMNMX R5, PT, PT, R2, R13, !PT ;  /* 0x0000000d02057248 */ /* 0x000fe40007fe0100 */
[-C--:B------:R-:W-:Y:S02]  /*09e0*/  ISETP.GE.U32.OR P0, PT, R3, R0.reuse, P0 ;  /* 0x000000000300720c */ /* 0x080fe40000706470 */
[----:B------:R-:W-:-:S02]  /*09f0*/  ISETP.GE.AND P1, PT, R5, R0, PT ;  /* 0x000000000500720c */ /* 0x000fc40003f26270 */
[----:B------:R-:W-:-:S09]  /*0a00*/  MOV R23, RZ ;  /* 0x000000ff00177202 */ /* 0x000fd20000000f00 */
[----:B------:R-:W0:Y:S01]  /*0a10*/  @!P0 LDC.64 R8, c[0x0][0x380] ;  /* 0x0000e000ff088b82 */ /* 0x000e220000000a00 */
[-C--:B------:R-:W-:Y:S02]  /*0a20*/  @!P0 IMAD R11, R3, R0.reuse, R11 ;  /* 0x00000000030b8224 */ /* 0x080fe400078e020b */
[----:B------:R-:W-:-:S05]  /*0a30*/  @!P1 IMAD R13, R13, R0, R2 ;  /* 0x000000000d0d9224 */ /* 0x000fca00078e0202 */
[----:B------:R-:W1:Y:S01]  /*0a40*/  @!P1 LDC.64 R4, c[0x0][0x388] ;  /* 0x0000e200ff049b82 */ /* 0x000e620000000a00 */
[----:B0-----:R-:W-:-:S05]  /*0a50*/  @!P0 IMAD.WIDE R8, R11, 0x4, R8 ;  /* 0x000000040b088825 */ /* 0x001fca00078e0208 */
[----:B------:R-:W2:Y:S01]  /*0a60*/  @!P0 LDG.E R21, desc[UR8][R8.64] ;  /* 0x0000000808158981 */ /* 0x000ea2000c1e1900 */
[----:B-1----:R-:W-:-:S05]  /*0a70*/  @!P1 IMAD.WIDE R4, R13, 0x4, R4 ;  /* 0x000000040d049825 */ /* 0x002fca00078e0204 */
        /* <DEDUP_REMOVED lines=8> */
[----:B------:R-:W3:Y:S04]  /*0b00*/  LDS R26, [R16+0xc0] ;  /* 0x0000c000101a7984 */ /* 0x000ee80000000800 */
[----:B------:R-:W-:Y:S04]  /*0b10*/  LDS R19, [R16+0x100] ;  /* 0x0001000010137984 */ /* 0x000fe80000000800 */
[----:B------:R-:W4:Y:S04]  /*0b20*/  LDS.128 R8, [R17+0x10] ;  /* 0x0000100011087984 */ /* 0x000f280000000c00 */
[----:B------:R-:W5:Y:S04]  /*0b30*/  LDS R22, [R16+0x140] ;  /* 0x0001400010167984 */ /* 0x000f680000000800 */
[----:B------:R-:W5:Y:S04]  /*0b40*/  LDS R21, [R16+0x180] ;  /* 0x0001800010157984 */ /* 0x000f680000000800 */
[----:B------:R-:W5:Y:S04]  /*0b50*/  LDS R18, [R16+0x1c0] ;  /* 0x0001c00010127984 */ /* 0x000f680000000800 */
[----:B------:R-:W-:Y:S01]  /*0b60*/  LDS R23, [R16+0x200] ;  /* 0x0002000010177984 */ /* 0x000fe20000000800 */
[----:B0-----:R-:W-:-:S03]  /*0b70*/  FFMA R12, R12, R6, R7 ;  /* 0x000000060c0c7223 */ /* 0x001fc60000000007 */
[----:B------:R-:W-:Y:S04]  /*0b80*/  LDS R20, [R16+0x240] ;  /* 0x0002400010147984 */ /* 0x000fe80000000800 */
[----:B------:R-:W0:Y:S01]  /*0b90*/  LDS.128 R4, [R17+0x20] ;  /* 0x0000200011047984 */ /* 0x000e220000000c00 */
[----:B-1----:R-:W-:-:S03]  /*0ba0*/  FFMA R12, R25, R13, R12 ;  /* 0x0000000d190c7223 */ /* 0x002fc6000000000c */
[----:B------:R-:W1:Y:S01]  /*0bb0*/  LDS R25, [R16+0x280] ;  /* 0x0002800010197984 */ /* 0x000e620000000800 */
[----:B--2---:R-:W-:-:S03]  /*0bc0*/  FFMA R27, R27, R14, R12 ;  /* 0x0000000e1b1b7223 */ /* 0x004fc6000000000c */
[----:B------:R-:W2:Y:S01]  /*0bd0*/  LDS R24, [R16+0x2c0] ;  /* 0x0002c00010187984 */ /* 0x000ea20000000800 */
[----:B---3--:R-:W-:-:S03]  /*0be0*/  FFMA R29, R26, R15, R27 ;  /* 0x0000000f1a1d7223 */ /* 0x008fc6000000001b */
[----:B------:R-:W-:Y:S04]  /*0bf0*/  LDS R27, [R16+0x300] ;  /* 0x00030000101b7984 */ /* 0x000fe80000000800 */
[----:B------:R-:W3:Y:S01]  /*0c00*/  LDS.128 R12, [R17+0x30] ;  /* 0x00003000110c7984 */ /* 0x000ee20000000c00 */
[----:B----4-:R-:W-:-:S03]  /*0c10*/  FFMA R19, R8, R19, R29 ;  /* 0x0000001308137223 */ /* 0x010fc6000000001d */
[----:B------:R-:W4:Y:S01]  /*0c20*/  LDS R8, [R16+0x340] ;  /* 0x0003400010087984 */ /* 0x000f220000000800 */
[----:B-----5:R-:W-:-:S03]  /*0c30*/  FFMA R26, R22, R9, R19 ;  /* 0x00000009161a7223 */ /* 0x020fc60000000013 */
[----:B------:R-:W5:Y:S04]  /*0c40*/  LDS R9, [R16+0x380] ;  /* 0x0003800010097984 */ /* 0x000f680000000800 */
[----:B------:R-:W5:Y:S01]  /*0c50*/  LDS R22, [R16+0x3c0] ;  /* 0x0003c00010167984 */ /* 0x000f620000000800 */
[----:B------:R-:W-:-:S04]  /*0c60*/  FFMA R21, R21, R10, R26 ;  /* 0x0000000a15157223 */ /* 0x000fc8000000001a */
[----:B------:R-:W-:-:S04]  /*0c70*/  FFMA R11, R18, R11, R21 ;  /* 0x0000000b120b7223 */ /* 0x000fc80000000015 */
[----:B0-----:R-:W-:-:S04]  /*0c80*/  FFMA R11, R4, R23, R11 ;  /* 0x00000017040b7223 */ /* 0x001fc8000000000b */
[----:B------:R-:W-:-:S04]  /*0c90*/  FFMA R20, R20, R5, R11 ;  /* 0x0000000514147223 */ /* 0x000fc8000000000b */
[----:B-1----:R-:W-:-:S04]  /*0ca0*/  FFMA R25, R25, R6, R20 ;  /* 0x0000000619197223 */ /* 0x002fc80000000014 */
[----:B--2---:R-:W-:-:S04]  /*0cb0*/  FFMA R7, R24, R7, R25 ;  /* 0x0000000718077223 */ /* 0x004fc80000000019 */
[----:B---3--:R-:W-:-:S04]  /*0cc0*/  FFMA R7, R12, R27, R7 ;  /* 0x0000001b0c077223 */ /* 0x008fc80000000007 */
[----:B----4-:R-:W-:-:S04]  /*0cd0*/  FFMA R8, R8, R13, R7 ;  /* 0x0000000d08087223 */ /* 0x010fc80000000007 */
[----:B-----5:R-:W-:-:S04]  /*0ce0*/  FFMA R9, R9, R14, R8 ;  /* 0x0000000e09097223 */ /* 0x020fc80000000008 */
[----:B------:R-:W-:Y:S01]  /*0cf0*/  FFMA R7, R22, R15, R9 ;  /* 0x0000000f16077223 */ /* 0x000fe20000000009 */
[----:B------:R-:W-:Y:S06]  /*0d00*/  BAR.SYNC.DEFER_BLOCKING 0x0 ;  /* 0x0000000000007b1d */ /* 0x000fec0000010000 */
.L_x_0:
[----:B------:R-:W-:-:S04]  /*0d10*/  VIMNMX R5, PT, PT, R3, R2, !PT ;  /* 0x0000000203057248 */ /* 0x000fc80007fe0100 */
[----:B------:R-:W-:-:S13]  /*0d20*/  ISETP.GE.AND P0, PT, R5, R0, PT ;  /* 0x000000000500720c */ /* 0x000fda0003f06270 */
[----:B------:R-:W-:Y:S05]  /*0d30*/  @P0 EXIT ;  /* 0x000000000000094d */ /* 0x000fea0003800000 */
[----:B------:R-:W0:Y:S01]  /*0d40*/  LDC.64 R4, c[0x0][0x390] ;  /* 0x0000e400ff047b82 */ /* 0x000e220000000a00 */
[----:B------:R-:W-:-:S04]  /*0d50*/  IMAD R3, R3, R0, R2 ;  /* 0x0000000003037224 */ /* 0x000fc800078e0202 */
[----:B0-----:R-:W-:-:S05]  /*0d60*/  IMAD.WIDE R2, R3, 0x4, R4 ;  /* 0x0000000403027825 */ /* 0x001fca00078e0204 */
[----:B------:R-:W-:Y:S01]  /*0d70*/  STG.E desc[UR8][R2.64], R7 ;  /* 0x0000000702007986 */ /* 0x000fe2000c101908 */
[----:B------:R-:W-:Y:S05]  /*0d80*/  EXIT ;  /* 0x000000000000794d */ /* 0x000fea0003800000 */
.L_x_3:
[----:B------:R-:W-:-:S00]  /*0d90*/  BRA `(.L_x_3) ;  /* 0xfffffffc00fc7947 */ /* 0x000fc0000383ffff */
[----:B------:R-:W-:-:S00]  /*0da0*/  NOP ;  /* 0x0000000000007918 */ /* 0x000fc00000000000 */
        /* <DEDUP_REMOVED lines=13> */
.L_x_9:


//--------------------- .text._Z14MatrixMulNaivePfS_S_i --------------------------
	.section	.text._Z14MatrixMulNaivePfS_S_i,"ax",@progbits
	.align	128
        .global         _Z14MatrixMulNaivePfS_S_i
        .type           _Z14MatrixMulNaivePfS_S_i,@function
        .size           _Z14MatrixMulNaivePfS_S_i,(.L_x_10 - _Z14MatrixMulNaivePfS_S_i)
        .other          _Z14MatrixMulNaivePfS_S_i,@"STO_CUDA_ENTRY STV_DEFAULT"
_Z14MatrixMulNaivePfS_S_i:
.text._Z14MatrixMulNaivePfS_S_i:
[----:B------:R-:W-:Y:S01]  /*0000*/  LDC R1, c[0x0][0x37c] ;  /* 0x0000df00ff017b82 */ /* 0x000fe20000000800 */
[----:B------:R-:W0:Y:S07]  /*0010*/  S2R R0, SR_TID.Y ;  /* 0x0000000000007919 */ /* 0x000e2e0000002200 */
[----:B------:R-:W0:Y:S01]  /*0020*/  S2UR UR4, SR_CTAID.Y ;  /* 0x00000000000479c3 */ /* 0x000e220000002600 */
[----:B------:R-:W1:Y:S01]  /*0030*/  LDCU UR20, c[0x0][0x398] ;  /* 0x00007300ff1477ac */ /* 0x000e620008000800 */
[----:B------:R-:W2:Y:S06]  /*0040*/  S2R R3, SR_TID.X ;  /* 0x0000000000037919 */ /* 0x000eac0000002100 */
[----:B------:R-:W0:Y:S08]  /*0050*/  LDC R13, c[0x0][0x364] ;  /* 0x0000d900ff0d7b82 */ /* 0x000e300000000800 */
[----:B------:R-:W2:Y:S08]  /*0060*/  S2UR UR5, SR_CTAID.X ;  /* 0x00000000000579c3 */ /* 0x000eb00000002500 */
[----:B------:R-:W2:Y:S01]  /*0070*/  LDC R2, c[0x0][0x360] ;  /* 0x0000d800ff027b82 */ /* 0x000ea20000000800 */
[----:B0-----:R-:W-:-:S02]  /*0080*/  IMAD R13, R13, UR4, R0 ;  /* 0x000000040d0d7c24 */ /* 0x001fc4000f8e0200 */
[----:B--2---:R-:W-:-:S05]  /*0090*/  IMAD R0, R2, UR5, R3 ;  /* 0x0000000502007c24 */ /* 0x004fca000f8e0203 */
[----:B------:R-:W-:-:S04]  /*00a0*/  VIMNMX R2, PT, PT, R13, R0, !PT ;  /* 0x000000000d027248 */ /* 0x000fc80007fe0100 */
[----:B-1----:R-:W-:-:S13]  /*00b0*/  ISETP.GE.AND P0, PT, R2, UR20, PT ;  /* 0x0000001402007c0c */ /* 0x002fda000bf06270 */
[----:B------:R-:W-:Y:S05]  /*00c0*/  @P0 EXIT ;  /* 0x000000000000094d */ /* 0x000fea0003800000 */
[----:B------:R-:W-:Y:S01]  /*00d0*/  UISETP.GE.U32.AND UP0, UPT, UR20, 0x8, UPT ;  /* 0x000000081400788c */ /* 0x000fe2000bf06070 */
[----:B------:R-:W-:Y:S02]  /*00e0*/  HFMA2 R12, -RZ, RZ, 0, 0 ;  /* 0x00000000ff0c7431 */ /* 0x000fe400000001ff */
[----:B------:R-:W-:Y:S01]  /*00f0*/  IMAD R13, R13, UR20, RZ ;  /* 0x000000140d0d7c24 */ /* 0x000fe2000f8e02ff */
[----:B------:R-:W-:Y:S01]  /*0100*/  UMOV UR4, URZ ;  /* 0x000000ff00047c82 */ /* 0x000fe20008000000 */
[----:B------:R-:W0:Y:S04]  /*0110*/  LDCU.64 UR18, c[0x0][0x358] ;  /* 0x00006b00ff1277ac */ /* 0x000e280008000a00 */
[----:B------:R-:W-:Y:S05]  /*0120*/  BRA.U !UP0, `(.L_x_4) ;  /* 0x0000000508047547 */ /* 0x000fea000b800000 */
[----:B------:R-:W1:Y:S01]  /*0130*/  LDCU.128 UR24, c[0x0][0x380] ;  /* 0x00007000ff1877ac */ /* 0x000e620008000c00 */
[----:B------:R-:W-:Y:S02]  /*0140*/  MOV R12, RZ ;  /* 0x000000ff000c7202 */ /* 0x000fe40000000f00 */
[----:B------:R-:W-:Y:S01]  /*0150*/  MOV R14, R0 ;  /* 0x00000000000e7202 */ /* 0x000fe20000000f00 */
[----:B------:R-:W-:-:S04]  /*0160*/  ULOP3.LUT UR4, UR20, 0x7ffffff8, URZ, 0xc0, !UPT ;  /* 0x7ffffff814047892 */ /* 0x000fc8000f8ec0ff */
[----:B------:R-:W-:Y:S01]  /*0170*/  UIADD3 UR5, UPT, UPT, -UR4, URZ, URZ ;  /* 0x000000ff04057290 */ /* 0x000fe2000fffe1ff */
[----:B-1----:R-:W-:Y:S01]  /*0180*/  MOV R2, UR24 ;  /* 0x0000001800027c02 */ /* 0x002fe20008000f00 */
[----:B------:R-:W-:Y:S01]  /*0190*/  UIMAD.WIDE UR6, UR20, 0x8, UR26 ;  /* 0x00000008140678a5 */ /* 0x000fe2000f8e021a */
[----:B------:R-:W-:Y:S01]  /*01a0*/  MOV R3, UR25 ;  /* 0x0000001900037c02 */ /* 0x000fe20008000f00 */
[----:B------:R-:W-:Y:S02]  /*01b0*/  UIMAD.WIDE UR8, UR20, 0xc, UR26 ;  /* 0x0000000c140878a5 */ /* 0x000fe4000f8e021a */
[----:B------:R-:W-:Y:S01]  /*01c0*/  UIMAD.WIDE UR10, UR20, 0x10, UR26 ;  /* 0x00000010140a78a5 */ /* 0x000fe2000f8e021a */
[----:B------:R-:W-:Y:S01]  /*01d0*/  IMAD.WIDE.U32 R2, R13, 0x4, R2 ;  /* 0x000000040d027825 */ /* 0x000fe200078e0002 */
[----:B------:R-:W-:Y:S02]  /*01e0*/  UIMAD.WIDE UR12, UR20, 0x14, UR26 ;  /* 0x00000014140c78a5 */ /* 0x000fe4000f8e021a */
[----:B------:R-:W-:Y:S01]  /*01f0*/  UIMAD.WIDE UR14, UR20, 0x18, UR26 ;  /* 0x00000018140e78a5 */ /* 0x000fe2000f8e021a */
[----:B------:R-:W-:Y:S01]  /*0200*/  IADD3 R2, P0, PT, R2, 0x10, RZ ;  /* 0x0000001002027810 */ /* 0x000fe20007f1e0ff */
[----:B------:R-:W-:-:S03]  /*0210*/  UIMAD.WIDE UR16, UR20, 0x1c, UR26 ;  /* 0x0000001c141078a5 */ /* 0x000fc6000f8e021a */
[----:B------:R-:W-:-:S09]  /*0220*/  IADD3.X R3, PT, PT, RZ, R3, RZ, P0, !PT ;  /* 0x00000003ff037210 */ /* 0x000fd200007fe4ff */
.L_x_5:
[----:B------:R-:W-:Y:S01]  /*0230*/  UIMAD.WIDE UR22, UR20, 0x4, UR26 ;  /* 0x00000004141678a5 */ /* 0x000fe2000f8e021a */
[----:B------:R-:W-:Y:S02]  /*0240*/  IMAD.MOV.U32 R23, RZ, RZ, 0x4 ;  /* 0x00000004ff177424 */ /* 0x000fe400078e00ff */
[----:B------:R-:W-:Y:S01]  /*0250*/  HFMA2 R11, -RZ, RZ, 0, 2.384185791015625e-07 ;  /* 0x00000004ff0b7431 */ /* 0x000fe200000001ff */
[----:B------:R-:W-:Y:S01]  /*0260*/  MOV R25, 0x4 ;  /* 0x0000000400197802 */ /* 0x000fe20000000f00 */
[----:B0-----:R-:W2:Y:S01]  /*0270*/  LDG.E R21, desc[UR18][R2.64+-0x10] ;  /* 0xfffff01202157981 */ /* 0x001ea2000c1e1900 */
[C---:B------:R-:W-:Y:S01]  /*0280*/  IMAD.WIDE R22, R14.reuse, R23, UR26 ;  /* 0x0000001a0e167e25 */ /* 0x040fe2000f8e0217 */
[----:B------:R-:W-:Y:S02]  /*0290*/  MOV R8, UR22 ;  /* 0x0000001600087c02 */ /* 0x000fe40008000f00 */
[----:B------:R-:W-:Y:S01]  /*02a0*/  MOV R9, UR23 ;  /* 0x0000001700097c02 */ /* 0x000fe20008000f00 */
[----:B------:R-:W3:Y:S02]  /*02b0*/  LDG.E R19, desc[UR18][R2.64+-0xc] ;  /* 0xfffff41202137981 */ /* 0x000ee4000c1e1900 */
[----:B------:R-:W-:-:S02]  /*02c0*/  IMAD.WIDE R8, R14, 0x4, R8 ;  /* 0x000000040e087825 */ /* 0x000fc400078e0208 */
[----:B------:R-:W2:Y:S01]  /*02d0*/  LDG.E R22, desc[UR18][R22.64] ;  /* 0x0000001216167981 */ /* 0x000ea2000c1e1900 */
[----:B------:R-:W-:Y:S01]  /*02e0*/  MOV R5, 0x4 ;  /* 0x0000000400057802 */ /* 0x000fe20000000f00 */
[C---:B------:R-:W-:Y:S02]  /*02f0*/  IMAD.WIDE R24, R14.reuse, R25, UR6 ;  /* 0x000000060e187e25 */ /* 0x040fe4000f8e0219 */
[----:B------:R0:W3:Y:S02]  /*0300*/  LDG.E R20, desc[UR18][R8.64] ;  /* 0x0000001208147981 */ /* 0x0000e4000c1e1900 */
[----:B------:R-:W-:Y:S02]  /*0310*/  IMAD.WIDE R10, R14, R11, UR8 ;  /* 0x000000080e0a7e25 */ /* 0x000fe4000f8e020b */
[----:B------:R-:W4:Y:S04]  /*0320*/  LDG.E R18, desc[UR18][R24.64] ;  /* 0x0000001218127981 */ /* 0x000f28000c1e1900 */
[----:B------:R-:W4:Y:S01]  /*0330*/  LDG.E R17, desc[UR18][R2.64+-0x8] ;  /* 0xfffff81202117981 */ /* 0x000f22000c1e1900 */
[----:B0-----:R-:W-:-:S02]  /*0340*/  HFMA2 R9, -RZ, RZ, 0, 2.384185791015625e-07 ;  /* 0x00000004ff097431 */ /* 0x001fc400000001ff */
[----:B------:R-:W-:Y:S01]  /*0350*/  IMAD.MOV.U32 R7, RZ, RZ, 0x4 ;  /* 0x00000004ff077424 */ /* 0x000fe200078e00ff */
[----:B------:R0:W5:Y:S01]  /*0360*/  LDG.E R16, desc[UR18][R10.64] ;  /* 0x000000120a107981 */ /* 0x000162000c1e1900 */
[----:B------:R-:W-:-:S03]  /*0370*/  IMAD.WIDE R4, R14, R5, UR10 ;  /* 0x0000000a0e047e25 */ /* 0x000fc6000f8e0205 */
[----:B------:R-:W5:Y:S01]  /*0380*/  LDG.E R15, desc[UR18][R2.64+-0x4] ;  /* 0xfffffc12020f7981 */ /* 0x000f62000c1e1900 */
[C---:B------:R-:W-:Y:S01]  /*0390*/  IMAD.WIDE R6, R14.reuse, R7, UR12 ;  /* 0x0000000c0e067e25 */ /* 0x040fe2000f8e0207 */
[----:B------:R-:W-:Y:S02]  /*03a0*/  MOV R27, 0x4 ;  /* 0x00000004001b7802 */ /* 0x000fe40000000f00 */
[----:B------:R1:W5:Y:S01]  /*03b0*/  LDG.E R4, desc[UR18][R4.64] ;  /* 0x0000001204047981 */ /* 0x000362000c1e1900 */
[----:B------:R-:W-:-:S03]  /*03c0*/  IMAD.WIDE R8, R14, R9, UR14 ;  /* 0x0000000e0e087e25 */ /* 0x000fc6000f8e0209 */
[----:B------:R-:W5:Y:S01]  /*03d0*/  LDG.E R23, desc[UR18][R2.64] ;  /* 0x0000001202177981 */ /* 0x000f62000c1e1900 */
[----:B0-----:R-:W-:-:S03]  /*03e0*/  IMAD.WIDE R10, R14, R27, UR16 ;  /* 0x000000100e0a7e25 */ /* 0x001fc6000f8e021b */
[----:B------:R-:W5:Y:S04]  /*03f0*/  LDG.E R7, desc[UR18][R6.64] ;  /* 0x0000001206077981 */ /* 0x000f68000c1e1900 */
[----:B------:R-:W5:Y:S04]  /*0400*/  LDG.E R24, desc[UR18][R2.64+0x4] ;  /* 0x0000041202187981 */ /* 0x000f68000c1e1900 */
[----:B------:R-:W5:Y:S04]  /*0410*/  LDG.E R8, desc[UR18][R8.64] ;  /* 0x0000001208087981 */ /* 0x000f68000c1e1900 */
[----:B------:R-:W5:Y:S04]  /*0420*/  LDG.E R25, desc[UR18][R2.64+0x8] ;  /* 0x0000081202197981 */ /* 0x000f68000c1e1900 */
[----:B------:R-:W5:Y:S04]  /*0430*/  LDG.E R10, desc[UR18][R10.64] ;  /* 0x000000120a0a7981 */ /* 0x000f68000c1e1900 */
[----:B------:R0:W5:Y:S01]  /*0440*/  LDG.E R27, desc[UR18][R2.64+0xc] ;  /* 0x00000c12021b7981 */ /* 0x000162000c1e1900 */
[----:B------:R-:W-:-:S04]  /*0450*/  UIADD3 UR5, UPT, UPT, UR5, 0x8, URZ ;  /* 0x0000000805057890 */ /* 0x000fc8000fffe0ff */
[----:B------:R-:W-:Y:S01]  /*0460*/  UISETP.NE.AND UP0, UPT, UR5, URZ, UPT ;  /* 0x000000ff0500728c */ /* 0x000fe2000bf05270 */
[----:B-1----:R-:W-:Y:S02]  /*0470*/  MOV R5, UR20 ;  /* 0x0000001400057c02 */ /* 0x002fe40008000f00 */
[----:B0-----:R-:W-:Y:S02]  /*0480*/  IADD3 R2, P0, PT, R2, 0x20, RZ ;  /* 0x0000002002027810 */ /* 0x001fe40007f1e0ff */
[----:B------:R-:W-:Y:S02]  /*0490*/  LEA R14, R5, R14, 0x3 ;  /* 0x0000000e050e7211 */ /* 0x000fe400078e18ff */
[----:B------:R-:W-:Y:S01]  /*04a0*/  IADD3.X R3, PT, PT, RZ, R3, RZ, P0, !PT ;  /* 0x00000003ff037210 */ /* 0x000fe200007fe4ff */
[----:B--2---:R-:W-:-:S04]  /*04b0*/  FFMA R22, R21, R22, R12 ;  /* 0x0000001615167223 */ /* 0x004fc8000000000c */
[----:B---3--:R-:W-:-:S04]  /*04c0*/  FFMA R20, R19, R20, R22 ;  /* 0x0000001413147223 */ /* 0x008fc80000000016 */
[----:B----4-:R-:W-:-:S04]  /*04d0*/  FFMA R18, R17, R18, R20 ;  /* 0x0000001211127223 */ /* 0x010fc80000000014 */
[----:B-----5:R-:W-:-:S04]  /*04e0*/  FFMA R16, R15, R16, R18 ;  /* 0x000000100f107223 */ /* 0x020fc80000000012 */
[----:B------:R-:W-:-:S04]  /*04f0*/  FFMA R23, R23, R4, R16 ;  /* 0x0000000417177223 */ /* 0x000fc80000000010 */
[----:B------:R-:W-:-:S04]  /*0500*/  FFMA R24, R24, R7, R23 ;  /* 0x0000000718187223 */ /* 0x000fc80000000017 */
[----:B------:R-:W-:-:S04]  /*0510*/  FFMA R8, R25, R8, R24 ;  /* 0x0000000819087223 */ /* 0x000fc80000000018 */
[----:B------:R-:W-:Y:S01]  /*0520*/  FFMA R12, R27, R10, R8 ;  /* 0x0000000a1b0c7223 */ /* 0x000fe20000000008 */
[----:B------:R-:W-:Y:S06]  /*0530*/  BRA.U UP0, `(.L_x_5) ;  /* 0xfffffffd003c7547 */ /* 0x000fec000b83ffff */
.L_x_4:
[----:B------:R-:W-:-:S04]  /*0540*/  ULOP3.LUT UR6, UR20, 0x7, URZ, 0xc0, !UPT ;  /* 0x0000000714067892 */ /* 0x000fc8000f8ec0ff */
[----:B------:R-:W-:-:S09]  /*0550*/  UISETP.NE.AND UP0, UPT, UR6, URZ, UPT ;  /* 0x000000ff0600728c */ /* 0x000fd2000bf05270 */
[----:B------:R-:W-:Y:S05]  /*0560*/  BRA.U !UP0, `(.L_x_6) ;  /* 0x0000000508387547 */ /* 0x000fea000b800000 */
[----:B------:R-:W-:Y:S02]  /*0570*/  UISETP.GE.U32.AND UP0, UPT, UR6, 0x4, UPT ;  /* 0x000000040600788c */ /* 0x000fe4000bf06070 */
[----:B------:R-:W-:-:S04]  /*0580*/  ULOP3.LUT UR5, UR20, 0x3, URZ, 0xc0, !UPT ;  /* 0x0000000314057892 */ /* 0x000fc8000f8ec0ff */
[----:B------:R-:W-:-:S03]  /*0590*/  UISETP.NE.AND UP1, UPT, UR5, URZ, UPT ;  /* 0x000000ff0500728c */ /* 0x000fc6000bf25270 */
[----:B------:R-:W-:Y:S08]  /*05a0*/  BRA.U !UP0, `(.L_x_7) ;  /* 0x00000001087c7547 */ /* 0x000ff0000b800000 */
[----:B------:R-:W1:Y:S01]  /*05b0*/  LDC.64 R6, c[0x0][0x388] ;  /* 0x0000e200ff067b82 */ /* 0x000e620000000a00 */
[----:B------:R-:W2:Y:S01]  /*05c0*/  LDCU.64 UR6, c[0x0][0x380] ;  /* 0x00007000ff0677ac */ /* 0x000ea20008000a00 */
[----:B------:R-:W-:Y:S01]  /*05d0*/  IMAD.U32 R9, RZ, RZ, UR4 ;  /* 0x00000004ff097e24 */ /* 0x000fe2000f8e00ff */
[C---:B------:R-:W-:Y:S02]  /*05e0*/  IADD3 R3, PT, PT, R13.reuse, UR4, RZ ;  /* 0x000000040d037c10 */ /* 0x040fe4000fffe0ff */
[----:B------:R-:W-:Y:S01]  /*05f0*/  IADD3 R10, P0, PT, R13, UR4, RZ ;  /* 0x000000040d0a7c10 */ /* 0x000fe2000ff1e0ff */
[----:B------:R-:W-:Y:S01]  /*0600*/  IMAD R9, R9, UR20, R0 ;  /* 0x0000001409097c24 */ /* 0x000fe2000f8e0200 */
[----:B------:R-:W-:Y:S01]  /*0610*/  MOV R11, UR20 ;  /* 0x00000014000b7c02 */ /* 0x000fe20008000f00 */
[----:B------:R-:W3:Y:S01]  /*0620*/  LDC.64 R4, c[0x0][0x380] ;  /* 0x0000e000ff047b82 */ /* 0x000ee20000000a00 */
[----:B------:R-:W-:Y:S01]  /*0630*/  MOV R15, UR20 ;  /* 0x00000014000f7c02 */ /* 0x000fe20008000f00 */
[----:B-1----:R-:W-:Y:S01]  /*0640*/  IMAD.WIDE R6, R9, 0x4, R6 ;  /* 0x0000000409067825 */ /* 0x002fe200078e0206 */
[----:B------:R-:W-:-:S05]  /*0650*/  MOV R9, UR20 ;  /* 0x0000001400097c02 */ /* 0x000fca0008000f00 */
[----:B------:R-:W-:Y:S02]  /*0660*/  IMAD.WIDE R8, R9, 0x4, R6 ;  /* 0x0000000409087825 */ /* 0x000fe400078e0206 */
[----:B0-----:R-:W4:Y:S02]  /*0670*/  LDG.E R6, desc[UR18][R6.64] ;  /* 0x0000001206067981 */ /* 0x001f24000c1e1900 */
[----:B---3--:R-:W-:Y:S01]  /*0680*/  IMAD.WIDE.U32 R4, R3, 0x4, R4 ;  /* 0x0000000403047825 */ /* 0x008fe200078e0004 */
[----:B------:R-:W-:Y:S01]  /*0690*/  IADD3.X R3, PT, PT, RZ, RZ, RZ, P0, !PT ;  /* 0x000000ffff037210 */ /* 0x000fe200007fe4ff */
[----:B------:R-:W3:Y:S01]  /*06a0*/  LDG.E R17, desc[UR18][R8.64] ;  /* 0x0000001208117981 */ /* 0x000ee2000c1e1900 */
[----:B--2---:R-:W-:-:S03]  /*06b0*/  LEA R2, P0, R10, UR6, 0x2 ;  /* 0x000000060a027c11 */ /* 0x004fc6000f8010ff */
[----:B------:R-:W4:Y:S01]  /*06c0*/  LDG.E R5, desc[UR18][R4.64] ;  /* 0x0000001204057981 */ /* 0x000f22000c1e1900 */
[----:B------:R-:W-:Y:S01]  /*06d0*/  LEA.HI.X R3, R10, UR7, R3, 0x2, P0 ;  /* 0x000000070a037c11 */ /* 0x000fe200080f1403 */
[----:B------:R-:W-:-:S04]  /*06e0*/  IMAD.WIDE R10, R11, 0x4, R8 ;  /* 0x000000040b0a7825 */ /* 0x000fc800078e0208 */
[----:B------:R-:W3:Y:S01]  /*06f0*/  LDG.E R16, desc[UR18][R2.64+0x4] ;  /* 0x0000041202107981 */ /* 0x000ee2000c1e1900 */
[----:B------:R-:W-:-:S03]  /*0700*/  IMAD.WIDE R14, R15, 0x4, R10 ;  /* 0x000000040f0e7825 */ /* 0x000fc600078e020a */
[----:B------:R-:W2:Y:S04]  /*0710*/  LDG.E R19, desc[UR18][R10.64] ;  /* 0x000000120a137981 */ /* 0x000ea8000c1e1900 */
[----:B------:R-:W2:Y:S04]  /*0720*/  LDG.E R18, desc[UR18][R2.64+0x8] ;  /* 0x0000081202127981 */ /* 0x000ea8000c1e1900 */
[----:B------:R-:W5:Y:S04]  /*0730*/  LDG.E R20, desc[UR18][R2.64+0xc] ;  /* 0x00000c1202147981 */ /* 0x000f68000c1e1900 */
[----:B------:R-:W5:Y:S01]  /*0740*/  LDG.E R14, desc[UR18][R14.64] ;  /* 0x000000120e0e7981 */ /* 0x000f62000c1e1900 */
[----:B------:R-:W-:Y:S01]  /*0750*/  UIADD3 UR4, UPT, UPT, UR4, 0x4, URZ ;  /* 0x0000000404047890 */ /* 0x000fe2000fffe0ff */
[----:B----4-:R-:W-:-:S04]  /*0760*/  FFMA R5, R5, R6, R12 ;  /* 0x0000000605057223 */ /* 0x010fc8000000000c */
[----:B---3--:R-:W-:-:S04]  /*0770*/  FFMA R5, R16, R17, R5 ;  /* 0x0000001110057223 */ /* 0x008fc80000000005 */
[----:B--2---:R-:W-:-:S04]  /*0780*/  FFMA R5, R18, R19, R5 ;  /* 0x0000001312057223 */ /* 0x004fc80000000005 */
[----:B-----5:R-:W-:-:S07]  /*0790*/  FFMA R12, R20, R14, R5 ;  /* 0x0000000e140c7223 */ /* 0x020fce0000000005 */
.L_x_7:
[----:B------:R-:W-:Y:S05]  /*07a0*/  BRA.U !UP1, `(.L_x_6) ;  /* 0x0000000109a87547 */ /* 0x000fea000b800000 */
[----:B------:R-:W-:Y:S01]  /*07b0*/  UISETP.NE.AND UP0, UPT, UR5, 0x1, UPT ;  /* 0x000000010500788c */ /* 0x000fe2000bf05270 */
[----:B------:R-:W-:Y:S01]  /*07c0*/  MOV R7, UR4 ;  /* 0x0000000400077c02 */ /* 0x000fe20008000f00 */
[----:B------:R-:W-:Y:S02]  /*07d0*/  ULOP3.LUT UR5, UR20, 0x1, URZ, 0xc0, !UPT ;  /* 0x0000000114057892 */ /* 0x000fe4000f8ec0ff */
[----:B------:R-:W-:Y:S02]  /*07e0*/  MOV R15, UR20 ;  /* 0x00000014000f7c02 */ /* 0x000fe40008000f00 */
[----:B------:R-:W-:Y:S01]  /*07f0*/  UISETP.NE.U32.AND UP1, UPT, UR5, 0x1, UPT ;  /* 0x000000010500788c */ /* 0x000fe2000bf25070 */
[----:B------:R-:W-:-:S04]  /*0800*/  PLOP3.LUT P1, PT, PT, PT, UP0, 0x80, 0x8 ;  /* 0x000000000008781c */ /* 0x000fc80003f2f008 */
[----:B------:R-:W1:Y:S01]  /*0810*/  @UP0 LDCU.128 UR8, c[0x0][0x380] ;  /* 0x00007000ff0807ac */ /* 0x000e620008000c00 */
[----:B------:R-:W-:Y:S01]  /*0820*/  PLOP3.LUT P0, PT, PT, PT, UP1, 0x80, 0x8 ;  /* 0x000000000008781c */ /* 0x000fe20003f0f018 */
[----:B------:R-:W2:Y:S04]  /*0830*/  @UP0 LDCU.64 UR6, c[0x0][0x380] ;  /* 0x00007000ff0607ac */ /* 0x000ea80008000a00 */
[----:B------:R-:W3:Y:S03]  /*0840*/  @!UP1 LDCU.128 UR12, c[0x0][0x380] ;  /* 0x00007000ff0c97ac */ /* 0x000ee60008000c00 */
[C---:B------:R-:W-:Y:S02]  /*0850*/  @P1 IADD3 R3, PT, PT, R13.reuse, UR4, RZ ;  /* 0x000000040d031c10 */ /* 0x040fe4000fffe0ff */
[----:B------:R-:W-:Y:S01]  /*0860*/  @P1 IADD3 R6, P2, PT, R13, UR4, RZ ;  /* 0x000000040d061c10 */ /* 0x000fe2000ff5e0ff */
[----:B------:R-:W-:Y:S01]  /*0870*/  @UP0 UIADD3 UR4, UPT, UPT, UR4, 0x2, URZ ;  /* 0x0000000204040890 */ /* 0x000fe2000fffe0ff */
[----:B-1----:R-:W-:Y:S01]  /*0880*/  MOV R11, UR9 ;  /* 0x00000009000b7c02 */ /* 0x002fe20008000f00 */
[----:B------:R-:W-:Y:S01]  /*0890*/  IMAD.U32 R10, RZ, RZ, UR8 ;  /* 0x00000008ff0a7e24 */ /* 0x000fe2000f8e00ff */
[----:B------:R-:W-:-:S02]  /*08a0*/  MOV R4, UR10 ;  /* 0x0000000a00047c02 */ /* 0x000fc40008000f00 */
[----:B------:R-:W-:Y:S01]  /*08b0*/  MOV R5, UR11 ;  /* 0x0000000b00057c02 */ /* 0x000fe20008000f00 */
[----:B------:R-:W-:-:S04]  /*08c0*/  @P1 IMAD.WIDE.U32 R10, R3, 0x4, R10 ;  /* 0x00000004030a1825 */ /* 0x000fc800078e000a */
[----:B------:R-:W-:Y:S01]  /*08d0*/  @P1 IMAD R3, R7, UR20, R0 ;  /* 0x0000001407031c24 */ /* 0x000fe2000f8e0200 */
[----:B------:R-:W-:Y:S01]  /*08e0*/  @P1 IADD3.X R7, PT, PT, RZ, RZ, RZ, P2, !PT ;  /* 0x000000ffff071210 */ /* 0x000fe200017fe4ff */
[----:B------:R-:W-:Y:S01]  /*08f0*/  IMAD.U32 R19, RZ, RZ, UR4 ;  /* 0x00000004ff137e24 */ /* 0x000fe2000f8e00ff */
[C---:B--2---:R-:W-:Y:S01]  /*0900*/  @P1 LEA R2, P2, R6.reuse, UR6, 0x2 ;  /* 0x0000000606021c11 */ /* 0x044fe2000f8410ff */
[----:B------:R-:W-:Y:S01]  /*0910*/  @P1 IMAD.WIDE R4, R3, 0x4, R4 ;  /* 0x0000000403041825 */ /* 0x000fe200078e0204 */
[----:B------:R-:W-:Y:S01]  /*0920*/  @!P0 IADD3 R17, PT, PT, R13, UR4, RZ ;  /* 0x000000040d118c10 */ /* 0x000fe2000fffe0ff */
[----:B0-----:R-:W2:Y:S01]  /*0930*/  @P1 LDG.E R11, desc[UR18][R10.64] ;  /* 0x000000120a0b1981 */ /* 0x001ea2000c1e1900 */
[----:B------:R-:W-:Y:S01]  /*0940*/  @P1 LEA.HI.X R3, R6, UR7, R7, 0x2, P2 ;  /* 0x0000000706031c11 */ /* 0x000fe200090f1407 */
[----:B------:R-:W-:Y:S01]  /*0950*/  @!P0 IMAD R19, R19, UR20, R0 ;  /* 0x0000001413138c24 */ /* 0x000fe2000f8e0200 */
[----:B---3--:R-:W-:Y:S01]  /*0960*/  MOV R6, UR12 ;  /* 0x0000000c00067c02 */ /* 0x008fe20008000f00 */
[----:B------:R-:W-:Y:S01]  /*0970*/  @P1 IMAD.WIDE R14, R15, 0x4, R4 ;  /* 0x000000040f0e1825 */ /* 0x000fe200078e0204 */
[----:B------:R-:W-:Y:S01]  /*0980*/  MOV R7, UR13 ;  /* 0x0000000d00077c02 */ /* 0x000fe20008000f00 */
[----:B------:R-:W2:Y:S01]  /*0990*/  @P1 LDG.E R4, desc[UR18][R4.64] ;  /* 0x0000001204041981 */ /* 0x000ea2000c1e1900 */
[----:B------:R-:W-:-:S02]  /*09a0*/  MOV R8, UR14 ;  /* 0x0000000e00087c02 */ /* 0x000fc40008000f00 */
[----:B------:R-:W-:Y:S01]  /*09b0*/  MOV R9, UR15 ;  /* 0x0000000f00097c02 */ /* 0x000fe20008000f00 */
[----:B------:R-:W-:Y:S01]  /*09c0*/  @!P0 IMAD.WIDE.U32 R6, R17, 0x4, R6 ;  /* 0x0000000411068825 */ /* 0x000fe200078e0006 */
[----:B------:R-:W3:Y:S03]  /*09d0*/  @P1 LDG.E R14, desc[UR18][R14.64] ;  /* 0x000000120e0e1981 */ /* 0x000ee6000c1e1900 */
[----:B------:R-:W-:Y:S01]  /*09e0*/  @!P0 IMAD.WIDE R8, R19, 0x4, R8 ;  /* 0x0000000413088825 */ /* 0x000fe200078e0208 */
[----:B------:R-:W3:Y:S04]  /*09f0*/  @P1 LDG.E R2, desc[UR18][R2.64+0x4] ;  /* 0x0000041202021981 */ /* 0x000ee8000c1e1900 */
[----:B------:R-:W4:Y:S04]  /*0a00*/  @!P0 LDG.E R7, desc[UR18][R6.64] ;  /* 0x0000001206078981 */ /* 0x000f28000c1e1900 */
[----:B------:R-:W4:Y:S01]  /*0a10*/  @!P0 LDG.E R8, desc[UR18][R8.64] ;  /* 0x0000001208088981 */ /* 0x000f22000c1e1900 */
[----:B--2---:R-:W-:-:S04]  /*0a20*/  @P1 FFMA R11, R11, R4, R12 ;  /* 0x000000040b0b1223 */ /* 0x004fc8000000000c */
[----:B---3--:R-:W-:-:S04]  /*0a30*/  @P1 FFMA R12, R2, R14, R11 ;  /* 0x0000000e020c1223 */ /* 0x008fc8000000000b */
[----:B----4-:R-:W-:-:S07]  /*0a40*/  @!P0 FFMA R12, R7, R8, R12 ;  /* 0x00000008070c8223 */ /* 0x010fce000000000c */
.L_x_6:
[----:B------:R-:W1:Y:S01]  /*0a50*/  LDC.64 R2, c[0x0][0x390] ;  /* 0x0000e400ff027b82 */ /* 0x000e620000000a00 */
[----:B------:R-:W-:-:S05]  /*0a60*/  IADD3 R13, PT, PT, R0, R13, RZ ;  /* 0x0000000d000d7210 */ /* 0x000fca0007ffe0ff */
[----:B-1----:R-:W-:-:S05]  /*0a70*/  IMAD.WIDE R2, R13, 0x4, R2 ;  /* 0x000000040d027825 */ /* 0x002fca00078e0202 */
[----:B0-----:R-:W-:Y:S01]  /*0a80*/  STG.E desc[UR18][R2.64], R12 ;  /* 0x0000000c02007986 */ /* 0x001fe2000c101912 */
[----:B------:R-:W-:Y:S05]  /*0a90*/  EXIT ;  /* 0x000000000000794d */ /* 0x000fea0003800000 */
.L_x_8:
        /* <DEDUP_REMOVED lines=14> */
.L_x_10:


//--------------------- .nv.shared._Z14MatrixMulTiledPfS_S_i --------------------------
	.section	.nv.shared._Z14MatrixMulTiledPfS_S_i,"aw",@nobits
	.sectionflags	@""
	.align	4
.nv.shared._Z14MatrixMulTiledPfS_S_i:
	.zero		3072


//--------------------- .nv.shared.reserved.0     --------------------------
	.section	.nv.shared.reserved.0,"aw",@nobits
	.weak		__nv_reservedSMEM_offset_0_alias
	.size		__nv_reservedSMEM_offset_0_alias, 0, 64
	.other		__nv_reservedSMEM_offset_0_alias,@"STO_CUDA_RESERVED_SHARED STV_DEFAULT"
__nv_reservedSMEM_offset_0_alias:
	.zero		0
	.zero		64


//--------------------- .nv.constant0._Z14MatrixMulTiledPfS_S_i --------------------------
	.section	.nv.constant0._Z14MatrixMulTiledPfS_S_i,"a",@progbits
	.sectionflags	@""
	.align	4
.nv.constant0._Z14MatrixMulTiledPfS_S_i:
	.zero		924


//--------------------- .nv.constant0._Z14MatrixMulNaivePfS_S_i --------------------------
	.section	.nv.constant0._Z14MatrixMulNaivePfS_S_i,"a",@progbits
	.sectionflags	@""
	.align	4
.nv.constant0._Z14MatrixMulNaivePfS_S_i:
	.zero		924


//--------------------- SYMBOLS --------------------------

	.type		.nv.reservedSmem.offset0,@object
	.size		.nv.reservedSmem.offset0,0x4
	.type		.nv.reservedSmem.cap,@object
	.size		.nv.reservedSmem.cap,0x4
